//
// Generated by NVIDIA NVVM Compiler
//
// Compiler Build ID: CL-36424714
// Cuda compilation tools, release 13.0, V13.0.88
// Based on NVVM 20.0.0
//

.version 9.0
.target sm_100
.address_size 64

	// .globl	_Z11ComputeDispPdS_S_S_PKdS1_S1_S1_S1_ll

.visible .entry _Z11ComputeDispPdS_S_S_PKdS1_S1_S1_S1_ll(
	.param .u64 .ptr .align 1 _Z11ComputeDispPdS_S_S_PKdS1_S1_S1_S1_ll_param_0,
	.param .u64 .ptr .align 1 _Z11ComputeDispPdS_S_S_PKdS1_S1_S1_S1_ll_param_1,
	.param .u64 .ptr .align 1 _Z11ComputeDispPdS_S_S_PKdS1_S1_S1_S1_ll_param_2,
	.param .u64 .ptr .align 1 _Z11ComputeDispPdS_S_S_PKdS1_S1_S1_S1_ll_param_3,
	.param .u64 .ptr .align 1 _Z11ComputeDispPdS_S_S_PKdS1_S1_S1_S1_ll_param_4,
	.param .u64 .ptr .align 1 _Z11ComputeDispPdS_S_S_PKdS1_S1_S1_S1_ll_param_5,
	.param .u64 .ptr .align 1 _Z11ComputeDispPdS_S_S_PKdS1_S1_S1_S1_ll_param_6,
	.param .u64 .ptr .align 1 _Z11ComputeDispPdS_S_S_PKdS1_S1_S1_S1_ll_param_7,
	.param .u64 .ptr .align 1 _Z11ComputeDispPdS_S_S_PKdS1_S1_S1_S1_ll_param_8,
	.param .u64 _Z11ComputeDispPdS_S_S_PKdS1_S1_S1_S1_ll_param_9,
	.param .u64 _Z11ComputeDispPdS_S_S_PKdS1_S1_S1_S1_ll_param_10
)
{
	.reg .pred 	%p<14>;
	.reg .b32 	%r<12>;
	.reg .b64 	%rd<71>;
	.reg .b64 	%fd<53>;

	ld.param.u64 	%rd15, [_Z11ComputeDispPdS_S_S_PKdS1_S1_S1_S1_ll_param_2];
	ld.param.u64 	%rd16, [_Z11ComputeDispPdS_S_S_PKdS1_S1_S1_S1_ll_param_3];
	ld.param.u64 	%rd17, [_Z11ComputeDispPdS_S_S_PKdS1_S1_S1_S1_ll_param_4];
	ld.param.u64 	%rd12, [_Z11ComputeDispPdS_S_S_PKdS1_S1_S1_S1_ll_param_6];
	ld.param.u64 	%rd18, [_Z11ComputeDispPdS_S_S_PKdS1_S1_S1_S1_ll_param_7];
	ld.param.u64 	%rd19, [_Z11ComputeDispPdS_S_S_PKdS1_S1_S1_S1_ll_param_8];
	ld.param.u64 	%rd13, [_Z11ComputeDispPdS_S_S_PKdS1_S1_S1_S1_ll_param_9];
	ld.param.u64 	%rd14, [_Z11ComputeDispPdS_S_S_PKdS1_S1_S1_S1_ll_param_10];
	cvta.to.global.u64 	%rd1, %rd16;
	cvta.to.global.u64 	%rd2, %rd18;
	cvta.to.global.u64 	%rd3, %rd17;
	cvta.to.global.u64 	%rd4, %rd15;
	cvta.to.global.u64 	%rd20, %rd19;
	mov.u32 	%r2, %ctaid.x;
	mov.u32 	%r3, %ntid.x;
	mov.u32 	%r4, %tid.x;
	mad.lo.s32 	%r5, %r2, %r3, %r4;
	mov.u32 	%r6, %ctaid.y;
	mov.u32 	%r7, %ntid.y;
	mov.u32 	%r8, %tid.y;
	mad.lo.s32 	%r1, %r6, %r7, %r8;
	ld.global.f64 	%fd1, [%rd20];
	ld.global.f64 	%fd2, [%rd20+8];
	ld.global.f64 	%fd3, [%rd20+16];
	ld.global.f64 	%fd4, [%rd20+40];
	add.s64 	%rd5, %rd20, 48;
	ld.global.f64 	%fd5, [%rd20+56];
	setp.lt.s32 	%p1, %r5, 1;
	cvt.s64.s32 	%rd6, %r5;
	setp.le.s64 	%p2, %rd13, %rd6;
	or.pred  	%p3, %p1, %p2;
	setp.eq.s32 	%p4, %r1, 0;
	or.pred  	%p5, %p4, %p3;
	@%p5 bra 	$L__BB0_3;
	cvt.u64.u32 	%rd7, %r1;
	add.s64 	%rd21, %rd14, -1;
	setp.le.s64 	%p6, %rd21, %rd7;
	@%p6 bra 	$L__BB0_3;
	ld.param.u64 	%rd70, [_Z11ComputeDispPdS_S_S_PKdS1_S1_S1_S1_ll_param_5];
	ld.global.f64 	%fd6, [%rd5];
	mul.lo.s64 	%rd22, %rd13, %rd7;
	add.s64 	%rd23, %rd22, %rd6;
	add.s64 	%rd24, %rd23, %rd7;
	shl.b64 	%rd25, %rd24, 3;
	add.s64 	%rd26, %rd4, %rd25;
	ld.global.f64 	%fd7, [%rd26];
	mul.f64 	%fd8, %fd3, %fd6;
	mov.f64 	%fd9, 0d3FF0000000000000;
	sub.f64 	%fd10, %fd9, %fd8;
	div.rn.f64 	%fd11, %fd3, %fd4;
	shl.b64 	%rd27, %rd23, 3;
	add.s64 	%rd28, %rd3, %rd27;
	ld.global.f64 	%fd12, [%rd28];
	ld.global.f64 	%fd13, [%rd28+-8];
	sub.f64 	%fd14, %fd13, %fd12;
	cvta.to.global.u64 	%rd29, %rd70;
	add.s64 	%rd30, %rd29, %rd27;
	ld.global.f64 	%fd15, [%rd30];
	add.f64 	%fd16, %fd14, %fd15;
	ld.global.f64 	%fd17, [%rd30+-8];
	sub.f64 	%fd18, %fd16, %fd17;
	div.rn.f64 	%fd19, %fd18, %fd1;
	add.s64 	%rd31, %rd13, -1;
	sub.s64 	%rd32, %rd22, %rd7;
	add.s64 	%rd33, %rd32, %rd6;
	shl.b64 	%rd34, %rd33, 3;
	add.s64 	%rd35, %rd2, %rd34;
	ld.global.f64 	%fd20, [%rd35+-8];
	add.s32 	%r9, %r1, -1;
	cvt.u64.u32 	%rd36, %r9;
	mad.lo.s64 	%rd37, %rd31, %rd36, %rd6;
	shl.b64 	%rd38, %rd37, 3;
	add.s64 	%rd39, %rd2, %rd38;
	ld.global.f64 	%fd21, [%rd39+-8];
	sub.f64 	%fd22, %fd20, %fd21;
	div.rn.f64 	%fd23, %fd22, %fd2;
	add.f64 	%fd24, %fd19, %fd23;
	mul.f64 	%fd25, %fd11, %fd24;
	fma.rn.f64 	%fd26, %fd10, %fd7, %fd25;
	st.global.f64 	[%rd26], %fd26;
$L__BB0_3:
	setp.eq.s32 	%p7, %r1, 0;
	cvt.u32.u64 	%r10, %rd6;
	setp.lt.s32 	%p8, %r10, 1;
	add.s64 	%rd41, %rd13, -1;
	setp.le.s64 	%p9, %rd41, %rd6;
	cvt.u64.u32 	%rd8, %r1;
	setp.le.s64 	%p10, %rd14, %rd8;
	or.pred  	%p11, %p9, %p10;
	or.pred  	%p12, %p11, %p8;
	or.pred  	%p13, %p7, %p12;
	@%p13 bra 	$L__BB0_5;
	cvta.to.global.u64 	%rd42, %rd12;
	mad.lo.s64 	%rd43, %rd13, %rd8, %rd6;
	shl.b64 	%rd44, %rd43, 3;
	add.s64 	%rd45, %rd1, %rd44;
	ld.global.f64 	%fd27, [%rd45];
	mul.f64 	%fd28, %fd3, %fd5;
	mov.f64 	%fd29, 0d3FF0000000000000;
	sub.f64 	%fd30, %fd29, %fd28;
	div.rn.f64 	%fd31, %fd3, %fd4;
	add.s64 	%rd46, %rd3, %rd44;
	ld.global.f64 	%fd32, [%rd46];
	add.s32 	%r11, %r1, -1;
	cvt.u64.u32 	%rd47, %r11;
	mul.lo.s64 	%rd48, %rd13, %rd47;
	add.s64 	%rd49, %rd48, %rd6;
	shl.b64 	%rd50, %rd49, 3;
	add.s64 	%rd51, %rd3, %rd50;
	ld.global.f64 	%fd33, [%rd51];
	sub.f64 	%fd34, %fd33, %fd32;
	add.s64 	%rd52, %rd42, %rd44;
	ld.global.f64 	%fd35, [%rd52];
	add.f64 	%fd36, %fd34, %fd35;
	add.s64 	%rd53, %rd42, %rd50;
	ld.global.f64 	%fd37, [%rd53];
	sub.f64 	%fd38, %fd36, %fd37;
	div.rn.f64 	%fd39, %fd38, %fd2;
	sub.s64 	%rd54, %rd48, %rd47;
	add.s64 	%rd55, %rd54, %rd6;
	shl.b64 	%rd56, %rd55, 3;
	add.s64 	%rd57, %rd2, %rd56;
	ld.global.f64 	%fd40, [%rd57];
	ld.global.f64 	%fd41, [%rd57+-8];
	sub.f64 	%fd42, %fd40, %fd41;
	div.rn.f64 	%fd43, %fd42, %fd1;
	add.f64 	%fd44, %fd39, %fd43;
	mul.f64 	%fd45, %fd31, %fd44;
	fma.rn.f64 	%fd46, %fd30, %fd27, %fd45;
	st.global.f64 	[%rd45], %fd46;
$L__BB0_5:
	ld.param.u64 	%rd69, [_Z11ComputeDispPdS_S_S_PKdS1_S1_S1_S1_ll_param_1];
	ld.param.u64 	%rd68, [_Z11ComputeDispPdS_S_S_PKdS1_S1_S1_S1_ll_param_0];
	cvta.to.global.u64 	%rd58, %rd68;
	cvta.to.global.u64 	%rd59, %rd69;
	mad.lo.s64 	%rd60, %rd13, %rd8, %rd6;
	add.s64 	%rd61, %rd60, %rd8;
	shl.b64 	%rd62, %rd61, 3;
	add.s64 	%rd63, %rd58, %rd62;
	ld.global.f64 	%fd47, [%rd63];
	add.s64 	%rd64, %rd4, %rd62;
	ld.global.f64 	%fd48, [%rd64];
	fma.rn.f64 	%fd49, %fd3, %fd48, %fd47;
	st.global.f64 	[%rd63], %fd49;
	shl.b64 	%rd65, %rd60, 3;
	add.s64 	%rd66, %rd59, %rd65;
	ld.global.f64 	%fd50, [%rd66];
	add.s64 	%rd67, %rd1, %rd65;
	ld.global.f64 	%fd51, [%rd67];
	fma.rn.f64 	%fd52, %fd3, %fd51, %fd50;
	st.global.f64 	[%rd66], %fd52;
	ret;

}
	// .globl	_Z14ComputeTauxyAvPdPKdll
.visible .entry _Z14ComputeTauxyAvPdPKdll(
	.param .u64 .ptr .align 1 _Z14ComputeTauxyAvPdPKdll_param_0,
	.param .u64 .ptr .align 1 _Z14ComputeTauxyAvPdPKdll_param_1,
	.param .u64 _Z14ComputeTauxyAvPdPKdll_param_2,
	.param .u64 _Z14ComputeTauxyAvPdPKdll_param_3
)
{
	.reg .pred 	%p<4>;
	.reg .b32 	%r<12>;
	.reg .b64 	%rd<23>;
	.reg .b64 	%fd<9>;

	ld.param.u64 	%rd3, [_Z14ComputeTauxyAvPdPKdll_param_0];
	ld.param.u64 	%rd4, [_Z14ComputeTauxyAvPdPKdll_param_1];
	ld.param.u64 	%rd5, [_Z14ComputeTauxyAvPdPKdll_param_2];
	ld.param.u64 	%rd6, [_Z14ComputeTauxyAvPdPKdll_param_3];
	mov.u32 	%r1, %ctaid.x;
	mov.u32 	%r2, %ntid.x;
	mov.u32 	%r3, %tid.x;
	mad.lo.s32 	%r4, %r1, %r2, %r3;
	mov.u32 	%r5, %ctaid.y;
	mov.u32 	%r6, %ntid.y;
	mov.u32 	%r7, %tid.y;
	mad.lo.s32 	%r8, %r5, %r6, %r7;
	cvt.s64.s32 	%rd1, %r4;
	add.s64 	%rd8, %rd5, -2;
	setp.le.s64 	%p1, %rd8, %rd1;
	cvt.u64.u32 	%rd2, %r8;
	add.s64 	%rd9, %rd6, -2;
	setp.le.s64 	%p2, %rd9, %rd2;
	or.pred  	%p3, %p1, %p2;
	@%p3 bra 	$L__BB1_2;
	cvt.u32.u64 	%r10, %rd2;
	cvta.to.global.u64 	%rd10, %rd4;
	cvta.to.global.u64 	%rd11, %rd3;
	add.s64 	%rd12, %rd5, -1;
	mad.lo.s64 	%rd13, %rd12, %rd2, %rd1;
	shl.b64 	%rd14, %rd13, 3;
	add.s64 	%rd15, %rd10, %rd14;
	ld.global.f64 	%fd1, [%rd15];
	ld.global.f64 	%fd2, [%rd15+8];
	add.f64 	%fd3, %fd1, %fd2;
	add.s32 	%r11, %r10, 1;
	cvt.u64.u32 	%rd16, %r11;
	mad.lo.s64 	%rd17, %rd12, %rd16, %rd1;
	shl.b64 	%rd18, %rd17, 3;
	add.s64 	%rd19, %rd10, %rd18;
	ld.global.f64 	%fd4, [%rd19];
	add.f64 	%fd5, %fd3, %fd4;
	ld.global.f64 	%fd6, [%rd19+8];
	add.f64 	%fd7, %fd5, %fd6;
	mul.f64 	%fd8, %fd7, 0d3FD0000000000000;
	add.s64 	%rd20, %rd17, %rd16;
	shl.b64 	%rd21, %rd20, 3;
	add.s64 	%rd22, %rd11, %rd21;
	st.global.f64 	[%rd22+8], %fd8;
$L__BB1_2:
	ret;

}
	// .globl	_Z18ComputeBordTauxyAvPdll
.visible .entry _Z18ComputeBordTauxyAvPdll(
	.param .u64 .ptr .align 1 _Z18ComputeBordTauxyAvPdll_param_0,
	.param .u64 _Z18ComputeBordTauxyAvPdll_param_1,
	.param .u64 _Z18ComputeBordTauxyAvPdll_param_2
)
{
	.reg .pred 	%p<23>;
	.reg .b32 	%r<20>;
	.reg .b64 	%rd<39>;
	.reg .b64 	%fd<21>;

	ld.param.u64 	%rd16, [_Z18ComputeBordTauxyAvPdll_param_0];
	ld.param.u64 	%rd14, [_Z18ComputeBordTauxyAvPdll_param_1];
	ld.param.u64 	%rd17, [_Z18ComputeBordTauxyAvPdll_param_2];
	cvta.to.global.u64 	%rd1, %rd16;
	mov.u32 	%r2, %ctaid.x;
	mov.u32 	%r3, %ntid.x;
	mov.u32 	%r4, %tid.x;
	mad.lo.s32 	%r1, %r2, %r3, %r4;
	mov.u32 	%r5, %ctaid.y;
	mov.u32 	%r6, %ntid.y;
	mov.u32 	%r7, %tid.y;
	mad.lo.s32 	%r8, %r5, %r6, %r7;
	setp.ne.s32 	%p1, %r1, 0;
	cvt.u64.u32 	%rd2, %r8;
	add.s64 	%rd3, %rd17, -2;
	setp.le.s64 	%p2, %rd3, %rd2;
	or.pred  	%p3, %p1, %p2;
	@%p3 bra 	$L__BB2_2;
	cvt.u32.u64 	%r10, %rd2;
	add.s32 	%r11, %r10, 1;
	cvt.u64.u32 	%rd18, %r11;
	mul.lo.s64 	%rd19, %rd14, %rd18;
	shl.b64 	%rd20, %rd19, 3;
	add.s64 	%rd21, %rd1, %rd20;
	ld.global.f64 	%fd1, [%rd21+8];
	st.global.f64 	[%rd21], %fd1;
$L__BB2_2:
	setp.le.s64 	%p4, %rd3, %rd2;
	cvt.s64.s32 	%rd4, %r1;
	add.s64 	%rd5, %rd14, -1;
	setp.ne.s64 	%p5, %rd5, %rd4;
	or.pred  	%p6, %p5, %p4;
	@%p6 bra 	$L__BB2_4;
	cvt.u32.u64 	%r12, %rd2;
	add.s32 	%r13, %r12, 1;
	cvt.u64.u32 	%rd23, %r13;
	mad.lo.s64 	%rd24, %rd14, %rd23, %rd4;
	shl.b64 	%rd25, %rd24, 3;
	add.s64 	%rd26, %rd1, %rd25;
	ld.global.f64 	%fd2, [%rd26+-8];
	st.global.f64 	[%rd26], %fd2;
$L__BB2_4:
	cvt.u32.u64 	%r14, %rd2;
	setp.ne.s32 	%p7, %r14, 0;
	add.s64 	%rd6, %rd14, -2;
	setp.le.s64 	%p8, %rd6, %rd4;
	add.s64 	%rd27, %rd14, %rd4;
	shl.b64 	%rd28, %rd27, 3;
	add.s64 	%rd7, %rd1, %rd28;
	shl.b64 	%rd29, %rd4, 3;
	add.s64 	%rd8, %rd1, %rd29;
	or.pred  	%p9, %p7, %p8;
	@%p9 bra 	$L__BB2_6;
	ld.global.f64 	%fd3, [%rd7+8];
	st.global.f64 	[%rd8+8], %fd3;
$L__BB2_6:
	setp.le.s64 	%p10, %rd6, %rd4;
	add.s64 	%rd9, %rd17, -1;
	setp.ne.s64 	%p11, %rd9, %rd2;
	add.s32 	%r16, %r14, -1;
	cvt.s64.s32 	%rd30, %r16;
	mul.lo.s64 	%rd10, %rd14, %rd30;
	shl.b64 	%rd31, %rd10, 3;
	add.s64 	%rd11, %rd8, %rd31;
	mul.lo.s64 	%rd12, %rd14, %rd2;
	shl.b64 	%rd32, %rd12, 3;
	add.s64 	%rd13, %rd8, %rd32;
	or.pred  	%p12, %p11, %p10;
	@%p12 bra 	$L__BB2_8;
	ld.global.f64 	%fd4, [%rd11+8];
	st.global.f64 	[%rd13+8], %fd4;
$L__BB2_8:
	or.b32  	%r18, %r1, %r14;
	setp.ne.s32 	%p13, %r18, 0;
	@%p13 bra 	$L__BB2_10;
	shl.b64 	%rd33, %rd14, 3;
	add.s64 	%rd34, %rd1, %rd33;
	ld.global.f64 	%fd5, [%rd34];
	ld.global.f64 	%fd6, [%rd1+8];
	add.f64 	%fd7, %fd5, %fd6;
	mul.f64 	%fd8, %fd7, 0d3FE0000000000000;
	st.global.f64 	[%rd1], %fd8;
$L__BB2_10:
	setp.ne.s32 	%p14, %r14, 0;
	setp.ne.s64 	%p15, %rd5, %rd4;
	or.pred  	%p16, %p14, %p15;
	@%p16 bra 	$L__BB2_12;
	ld.global.f64 	%fd9, [%rd7];
	ld.global.f64 	%fd10, [%rd8+-8];
	add.f64 	%fd11, %fd9, %fd10;
	mul.f64 	%fd12, %fd11, 0d3FE0000000000000;
	st.global.f64 	[%rd8], %fd12;
$L__BB2_12:
	setp.ne.s64 	%p17, %rd9, %rd2;
	setp.ne.s32 	%p18, %r1, 0;
	or.pred  	%p19, %p18, %p17;
	@%p19 bra 	$L__BB2_14;
	add.s64 	%rd36, %rd1, %rd32;
	ld.global.f64 	%fd13, [%rd36+8];
	add.s64 	%rd38, %rd1, %rd31;
	ld.global.f64 	%fd14, [%rd38];
	add.f64 	%fd15, %fd13, %fd14;
	mul.f64 	%fd16, %fd15, 0d3FE0000000000000;
	st.global.f64 	[%rd36], %fd16;
$L__BB2_14:
	setp.ne.s64 	%p20, %rd9, %rd2;
	setp.ne.s64 	%p21, %rd5, %rd4;
	or.pred  	%p22, %p21, %p20;
	@%p22 bra 	$L__BB2_16;
	ld.global.f64 	%fd17, [%rd13+-8];
	ld.global.f64 	%fd18, [%rd11];
	add.f64 	%fd19, %fd17, %fd18;
	mul.f64 	%fd20, %fd19, 0d3FE0000000000000;
	st.global.f64 	[%rd13], %fd20;
$L__BB2_16:
	ret;

}
	// .globl	_Z11ComputeLoadPdS_dddddill
.visible .entry _Z11ComputeLoadPdS_dddddill(
	.param .u64 .ptr .align 1 _Z11ComputeLoadPdS_dddddill_param_0,
	.param .u64 .ptr .align 1 _Z11ComputeLoadPdS_dddddill_param_1,
	.param .f64 _Z11ComputeLoadPdS_dddddill_param_2,
	.param .f64 _Z11ComputeLoadPdS_dddddill_param_3,
	.param .f64 _Z11ComputeLoadPdS_dddddill_param_4,
	.param .f64 _Z11ComputeLoadPdS_dddddill_param_5,
	.param .f64 _Z11ComputeLoadPdS_dddddill_param_6,
	.param .u32 _Z11ComputeLoadPdS_dddddill_param_7,
	.param .u64 _Z11ComputeLoadPdS_dddddill_param_8,
	.param .u64 _Z11ComputeLoadPdS_dddddill_param_9
)
{
	.reg .pred 	%p<7>;
	.reg .b32 	%r<14>;
	.reg .b64 	%rd<20>;
	.reg .b64 	%fd<35>;

	ld.param.u64 	%rd4, [_Z11ComputeLoadPdS_dddddill_param_1];
	ld.param.f64 	%fd2, [_Z11ComputeLoadPdS_dddddill_param_3];
	ld.param.f64 	%fd3, [_Z11ComputeLoadPdS_dddddill_param_4];
	ld.param.f64 	%fd4, [_Z11ComputeLoadPdS_dddddill_param_5];
	ld.param.f64 	%fd5, [_Z11ComputeLoadPdS_dddddill_param_6];
	ld.param.u32 	%r1, [_Z11ComputeLoadPdS_dddddill_param_7];
	ld.param.u64 	%rd5, [_Z11ComputeLoadPdS_dddddill_param_8];
	ld.param.u64 	%rd7, [_Z11ComputeLoadPdS_dddddill_param_9];
	mov.u32 	%r2, %ctaid.x;
	mov.u32 	%r3, %ntid.x;
	mov.u32 	%r4, %tid.x;
	mad.lo.s32 	%r5, %r2, %r3, %r4;
	mov.u32 	%r6, %ctaid.y;
	mov.u32 	%r7, %ntid.y;
	mov.u32 	%r8, %tid.y;
	mad.lo.s32 	%r9, %r6, %r7, %r8;
	cvt.s64.s32 	%rd1, %r5;
	setp.lt.s64 	%p1, %rd5, %rd1;
	cvt.u64.u32 	%rd2, %r9;
	setp.le.s64 	%p2, %rd7, %rd2;
	or.pred  	%p3, %p1, %p2;
	@%p3 bra 	$L__BB3_2;
	ld.param.f64 	%fd34, [_Z11ComputeLoadPdS_dddddill_param_2];
	ld.param.u64 	%rd19, [_Z11ComputeLoadPdS_dddddill_param_0];
	cvt.u32.u64 	%r11, %rd2;
	cvt.u32.u64 	%r12, %rd1;
	cvta.to.global.u64 	%rd8, %rd19;
	mad.lo.s64 	%rd9, %rd2, %rd5, %rd2;
	add.s64 	%rd10, %rd9, %rd1;
	shl.b64 	%rd11, %rd10, 3;
	add.s64 	%rd12, %rd8, %rd11;
	ld.global.f64 	%fd6, [%rd12];
	mul.f64 	%fd7, %fd4, 0d3FE0000000000000;
	cvt.rn.f64.s64 	%fd8, %rd5;
	mul.f64 	%fd9, %fd7, %fd8;
	cvt.rn.f64.s32 	%fd10, %r12;
	mul.f64 	%fd11, %fd4, %fd10;
	sub.f64 	%fd12, %fd11, %fd9;
	mul.f64 	%fd13, %fd5, 0d3FE0000000000000;
	add.s64 	%rd13, %rd7, -1;
	cvt.rn.f64.u64 	%fd14, %rd13;
	mul.f64 	%fd15, %fd13, %fd14;
	cvt.rn.f64.u32 	%fd16, %r11;
	mul.f64 	%fd17, %fd5, %fd16;
	sub.f64 	%fd18, %fd17, %fd15;
	mul.f64 	%fd19, %fd3, %fd18;
	fma.rn.f64 	%fd20, %fd34, %fd12, %fd19;
	cvt.rn.f64.s32 	%fd21, %r1;
	div.rn.f64 	%fd22, %fd20, %fd21;
	add.f64 	%fd23, %fd22, %fd6;
	st.global.f64 	[%rd12], %fd23;
$L__BB3_2:
	setp.le.s64 	%p4, %rd5, %rd1;
	setp.lt.s64 	%p5, %rd7, %rd2;
	or.pred  	%p6, %p4, %p5;
	@%p6 bra 	$L__BB3_4;
	cvt.u32.u64 	%r13, %rd2;
	mad.lo.s64 	%rd15, %rd5, %rd2, %rd1;
	cvta.to.global.u64 	%rd16, %rd4;
	shl.b64 	%rd17, %rd15, 3;
	add.s64 	%rd18, %rd16, %rd17;
	ld.global.f64 	%fd24, [%rd18];
	mul.f64 	%fd25, %fd5, 0dBFE0000000000000;
	cvt.rn.f64.u64 	%fd26, %rd7;
	mul.f64 	%fd27, %fd25, %fd26;
	cvt.rn.f64.u32 	%fd28, %r13;
	fma.rn.f64 	%fd29, %fd5, %fd28, %fd27;
	mul.f64 	%fd30, %fd2, %fd29;
	cvt.rn.f64.s32 	%fd31, %r1;
	div.rn.f64 	%fd32, %fd30, %fd31;
	add.f64 	%fd33, %fd32, %fd24;
	st.global.f64 	[%rd18], %fd33;
$L__BB3_4:
	ret;

}
	// .globl	_Z12ComputePlastPdS_S_S_S_S_S_S_lld
.visible .entry _Z12ComputePlastPdS_S_S_S_S_S_S_lld(
	.param .u64 .ptr .align 1 _Z12ComputePlastPdS_S_S_S_S_S_S_lld_param_0,
	.param .u64 .ptr .align 1 _Z12ComputePlastPdS_S_S_S_S_S_S_lld_param_1,
	.param .u64 .ptr .align 1 _Z12ComputePlastPdS_S_S_S_S_S_S_lld_param_2,
	.param .u64 .ptr .align 1 _Z12ComputePlastPdS_S_S_S_S_S_S_lld_param_3,
	.param .u64 .ptr .align 1 _Z12ComputePlastPdS_S_S_S_S_S_S_lld_param_4,
	.param .u64 .ptr .align 1 _Z12ComputePlastPdS_S_S_S_S_S_S_lld_param_5,
	.param .u64 .ptr .align 1 _Z12ComputePlastPdS_S_S_S_S_S_S_lld_param_6,
	.param .u64 .ptr .align 1 _Z12ComputePlastPdS_S_S_S_S_S_S_lld_param_7,
	.param .u64 _Z12ComputePlastPdS_S_S_S_S_S_S_lld_param_8,
	.param .u64 _Z12ComputePlastPdS_S_S_S_S_S_S_lld_param_9,
	.param .f64 _Z12ComputePlastPdS_S_S_S_S_S_S_lld_param_10
)
{
	.reg .pred 	%p<6>;
	.reg .b32 	%r<11>;
	.reg .b64 	%rd<50>;
	.reg .b64 	%fd<44>;

	ld.param.u64 	%rd19, [_Z12ComputePlastPdS_S_S_S_S_S_S_lld_param_0];
	ld.param.u64 	%rd20, [_Z12ComputePlastPdS_S_S_S_S_S_S_lld_param_2];
	ld.param.u64 	%rd21, [_Z12ComputePlastPdS_S_S_S_S_S_S_lld_param_3];
	ld.param.u64 	%rd22, [_Z12ComputePlastPdS_S_S_S_S_S_S_lld_param_5];
	ld.param.u64 	%rd16, [_Z12ComputePlastPdS_S_S_S_S_S_S_lld_param_7];
	ld.param.u64 	%rd17, [_Z12ComputePlastPdS_S_S_S_S_S_S_lld_param_8];
	ld.param.u64 	%rd18, [_Z12ComputePlastPdS_S_S_S_S_S_S_lld_param_9];
	ld.param.f64 	%fd1, [_Z12ComputePlastPdS_S_S_S_S_S_S_lld_param_10];
	cvta.to.global.u64 	%rd23, %rd19;
	cvta.to.global.u64 	%rd24, %rd22;
	cvta.to.global.u64 	%rd1, %rd21;
	cvta.to.global.u64 	%rd2, %rd20;
	mov.u32 	%r1, %ctaid.x;
	mov.u32 	%r2, %ntid.x;
	mov.u32 	%r3, %tid.x;
	mad.lo.s32 	%r4, %r1, %r2, %r3;
	mov.u32 	%r5, %ctaid.y;
	mov.u32 	%r6, %ntid.y;
	mov.u32 	%r7, %tid.y;
	mad.lo.s32 	%r8, %r5, %r6, %r7;
	cvt.u64.u32 	%rd3, %r8;
	mul.lo.s64 	%rd4, %rd17, %rd3;
	cvt.s64.s32 	%rd5, %r4;
	add.s64 	%rd6, %rd4, %rd5;
	shl.b64 	%rd25, %rd6, 3;
	add.s64 	%rd7, %rd2, %rd25;
	ld.global.f64 	%fd2, [%rd7];
	add.s64 	%rd8, %rd1, %rd25;
	ld.global.f64 	%fd3, [%rd8];
	mul.f64 	%fd4, %fd3, %fd3;
	fma.rn.f64 	%fd5, %fd2, %fd2, %fd4;
	add.s64 	%rd26, %rd24, %rd25;
	ld.global.f64 	%fd6, [%rd26];
	add.f64 	%fd7, %fd6, %fd6;
	fma.rn.f64 	%fd8, %fd6, %fd7, %fd5;
	sqrt.rn.f64 	%fd9, %fd8;
	add.s64 	%rd9, %rd23, %rd25;
	st.global.f64 	[%rd9], %fd9;
	setp.leu.f64 	%p1, %fd9, %fd1;
	@%p1 bra 	$L__BB4_2;
	ld.param.u64 	%rd49, [_Z12ComputePlastPdS_S_S_S_S_S_S_lld_param_6];
	cvta.to.global.u64 	%rd27, %rd49;
	add.s64 	%rd29, %rd27, %rd25;
	mov.b64 	%rd30, 4607182418800017408;
	st.global.u64 	[%rd29], %rd30;
	ld.global.f64 	%fd10, [%rd7];
	mul.f64 	%fd11, %fd1, %fd10;
	ld.global.f64 	%fd12, [%rd9];
	div.rn.f64 	%fd13, %fd11, %fd12;
	st.global.f64 	[%rd7], %fd13;
	ld.global.f64 	%fd14, [%rd8];
	mul.f64 	%fd15, %fd1, %fd14;
	ld.global.f64 	%fd16, [%rd9];
	div.rn.f64 	%fd17, %fd15, %fd16;
	st.global.f64 	[%rd8], %fd17;
$L__BB4_2:
	add.s64 	%rd31, %rd17, -1;
	setp.le.s64 	%p2, %rd31, %rd5;
	add.s64 	%rd32, %rd18, -1;
	setp.le.s64 	%p3, %rd32, %rd3;
	or.pred  	%p4, %p2, %p3;
	@%p4 bra 	$L__BB4_5;
	ld.param.u64 	%rd48, [_Z12ComputePlastPdS_S_S_S_S_S_S_lld_param_4];
	ld.param.u64 	%rd47, [_Z12ComputePlastPdS_S_S_S_S_S_S_lld_param_1];
	cvt.u32.u64 	%r9, %rd3;
	ld.global.f64 	%fd18, [%rd7];
	ld.global.f64 	%fd19, [%rd7+8];
	add.f64 	%fd20, %fd18, %fd19;
	add.s32 	%r10, %r9, 1;
	cvt.u64.u32 	%rd34, %r10;
	mad.lo.s64 	%rd35, %rd17, %rd34, %rd5;
	shl.b64 	%rd36, %rd35, 3;
	add.s64 	%rd37, %rd2, %rd36;
	ld.global.f64 	%fd21, [%rd37];
	add.f64 	%fd22, %fd20, %fd21;
	ld.global.f64 	%fd23, [%rd37+8];
	add.f64 	%fd24, %fd22, %fd23;
	mul.f64 	%fd25, %fd24, 0d3FD0000000000000;
	ld.global.f64 	%fd26, [%rd8];
	ld.global.f64 	%fd27, [%rd8+8];
	add.f64 	%fd28, %fd26, %fd27;
	add.s64 	%rd38, %rd1, %rd36;
	ld.global.f64 	%fd29, [%rd38];
	add.f64 	%fd30, %fd28, %fd29;
	ld.global.f64 	%fd31, [%rd38+8];
	add.f64 	%fd32, %fd30, %fd31;
	mul.f64 	%fd33, %fd32, 0d3FD0000000000000;
	mul.f64 	%fd34, %fd33, %fd33;
	fma.rn.f64 	%fd35, %fd25, %fd25, %fd34;
	sub.s64 	%rd39, %rd4, %rd3;
	add.s64 	%rd10, %rd39, %rd5;
	cvta.to.global.u64 	%rd40, %rd48;
	shl.b64 	%rd41, %rd10, 3;
	add.s64 	%rd11, %rd40, %rd41;
	ld.global.f64 	%fd36, [%rd11];
	add.f64 	%fd37, %fd36, %fd36;
	fma.rn.f64 	%fd38, %fd36, %fd37, %fd35;
	sqrt.rn.f64 	%fd39, %fd38;
	cvta.to.global.u64 	%rd42, %rd47;
	add.s64 	%rd12, %rd42, %rd41;
	st.global.f64 	[%rd12], %fd39;
	setp.leu.f64 	%p5, %fd39, %fd1;
	@%p5 bra 	$L__BB4_5;
	cvta.to.global.u64 	%rd43, %rd16;
	add.s64 	%rd45, %rd43, %rd41;
	mov.b64 	%rd46, 4607182418800017408;
	st.global.u64 	[%rd45], %rd46;
	ld.global.f64 	%fd40, [%rd11];
	mul.f64 	%fd41, %fd1, %fd40;
	ld.global.f64 	%fd42, [%rd12];
	div.rn.f64 	%fd43, %fd41, %fd42;
	st.global.f64 	[%rd11], %fd43;
$L__BB4_5:
	ret;

}
	// .globl	_Z13ComputeStressPKdS0_S0_S0_S0_PdS1_S1_S1_S0_ll
.visible .entry _Z13ComputeStressPKdS0_S0_S0_S0_PdS1_S1_S1_S0_ll(
	.param .u64 .ptr .align 1 _Z13ComputeStressPKdS0_S0_S0_S0_PdS1_S1_S1_S0_ll_param_0,
	.param .u64 .ptr .align 1 _Z13ComputeStressPKdS0_S0_S0_S0_PdS1_S1_S1_S0_ll_param_1,
	.param .u64 .ptr .align 1 _Z13ComputeStressPKdS0_S0_S0_S0_PdS1_S1_S1_S0_ll_param_2,
	.param .u64 .ptr .align 1 _Z13ComputeStressPKdS0_S0_S0_S0_PdS1_S1_S1_S0_ll_param_3,
	.param .u64 .ptr .align 1 _Z13ComputeStressPKdS0_S0_S0_S0_PdS1_S1_S1_S0_ll_param_4,
	.param .u64 .ptr .align 1 _Z13ComputeStressPKdS0_S0_S0_S0_PdS1_S1_S1_S0_ll_param_5,
	.param .u64 .ptr .align 1 _Z13ComputeStressPKdS0_S0_S0_S0_PdS1_S1_S1_S0_ll_param_6,
	.param .u64 .ptr .align 1 _Z13ComputeStressPKdS0_S0_S0_S0_PdS1_S1_S1_S0_ll_param_7,
	.param .u64 .ptr .align 1 _Z13ComputeStressPKdS0_S0_S0_S0_PdS1_S1_S1_S0_ll_param_8,
	.param .u64 .ptr .align 1 _Z13ComputeStressPKdS0_S0_S0_S0_PdS1_S1_S1_S0_ll_param_9,
	.param .u64 _Z13ComputeStressPKdS0_S0_S0_S0_PdS1_S1_S1_S0_ll_param_10,
	.param .u64 _Z13ComputeStressPKdS0_S0_S0_S0_PdS1_S1_S1_S0_ll_param_11
)
{
	.reg .pred 	%p<4>;
	.reg .b32 	%r<10>;
	.reg .b64 	%rd<56>;
	.reg .b64 	%fd<62>;

	ld.param.u64 	%rd9, [_Z13ComputeStressPKdS0_S0_S0_S0_PdS1_S1_S1_S0_ll_param_0];
	ld.param.u64 	%rd10, [_Z13ComputeStressPKdS0_S0_S0_S0_PdS1_S1_S1_S0_ll_param_1];
	ld.param.u64 	%rd11, [_Z13ComputeStressPKdS0_S0_S0_S0_PdS1_S1_S1_S0_ll_param_2];
	ld.param.u64 	%rd12, [_Z13ComputeStressPKdS0_S0_S0_S0_PdS1_S1_S1_S0_ll_param_3];
	ld.param.u64 	%rd13, [_Z13ComputeStressPKdS0_S0_S0_S0_PdS1_S1_S1_S0_ll_param_4];
	ld.param.u64 	%rd14, [_Z13ComputeStressPKdS0_S0_S0_S0_PdS1_S1_S1_S0_ll_param_5];
	ld.param.u64 	%rd15, [_Z13ComputeStressPKdS0_S0_S0_S0_PdS1_S1_S1_S0_ll_param_6];
	ld.param.u64 	%rd16, [_Z13ComputeStressPKdS0_S0_S0_S0_PdS1_S1_S1_S0_ll_param_7];
	ld.param.u64 	%rd17, [_Z13ComputeStressPKdS0_S0_S0_S0_PdS1_S1_S1_S0_ll_param_9];
	ld.param.u64 	%rd8, [_Z13ComputeStressPKdS0_S0_S0_S0_PdS1_S1_S1_S0_ll_param_10];
	ld.param.u64 	%rd18, [_Z13ComputeStressPKdS0_S0_S0_S0_PdS1_S1_S1_S0_ll_param_11];
	cvta.to.global.u64 	%rd20, %rd16;
	cvta.to.global.u64 	%rd21, %rd15;
	cvta.to.global.u64 	%rd22, %rd12;
	cvta.to.global.u64 	%rd23, %rd14;
	cvta.to.global.u64 	%rd24, %rd10;
	cvta.to.global.u64 	%rd25, %rd9;
	cvta.to.global.u64 	%rd26, %rd11;
	cvta.to.global.u64 	%rd27, %rd13;
	cvta.to.global.u64 	%rd28, %rd17;
	mov.u32 	%r1, %ctaid.x;
	mov.u32 	%r2, %ntid.x;
	mov.u32 	%r3, %tid.x;
	mad.lo.s32 	%r4, %r1, %r2, %r3;
	mov.u32 	%r5, %ctaid.y;
	mov.u32 	%r6, %ntid.y;
	mov.u32 	%r7, %tid.y;
	mad.lo.s32 	%r8, %r5, %r6, %r7;
	ld.global.f64 	%fd1, [%rd28];
	ld.global.f64 	%fd2, [%rd28+8];
	cvt.u64.u32 	%rd1, %r8;
	mul.lo.s64 	%rd2, %rd8, %rd1;
	cvt.s64.s32 	%rd3, %r4;
	add.s64 	%rd29, %rd2, %rd3;
	shl.b64 	%rd30, %rd29, 3;
	add.s64 	%rd31, %rd27, %rd30;
	ld.global.f64 	%fd3, [%rd31];
	add.s64 	%rd32, %rd26, %rd30;
	ld.global.f64 	%fd4, [%rd32];
	add.s64 	%rd33, %rd29, %rd1;
	shl.b64 	%rd34, %rd33, 3;
	add.s64 	%rd35, %rd25, %rd34;
	add.s64 	%rd4, %rd35, 8;
	ld.global.f64 	%fd5, [%rd35+8];
	ld.global.f64 	%fd6, [%rd35];
	sub.f64 	%fd7, %fd5, %fd6;
	div.rn.f64 	%fd8, %fd7, %fd1;
	add.s64 	%rd36, %rd29, %rd8;
	shl.b64 	%rd37, %rd36, 3;
	add.s64 	%rd5, %rd24, %rd37;
	ld.global.f64 	%fd9, [%rd5];
	add.s64 	%rd38, %rd24, %rd30;
	ld.global.f64 	%fd10, [%rd38];
	sub.f64 	%fd11, %fd9, %fd10;
	div.rn.f64 	%fd12, %fd11, %fd2;
	add.f64 	%fd13, %fd8, %fd12;
	mul.f64 	%fd14, %fd4, %fd13;
	sub.f64 	%fd15, %fd3, %fd14;
	add.s64 	%rd39, %rd23, %rd30;
	st.global.f64 	[%rd39], %fd15;
	add.s64 	%rd6, %rd22, %rd30;
	ld.global.f64 	%fd16, [%rd6];
	add.f64 	%fd17, %fd16, %fd16;
	ld.global.f64 	%fd18, [%rd35+8];
	ld.global.f64 	%fd19, [%rd35];
	sub.f64 	%fd20, %fd18, %fd19;
	div.rn.f64 	%fd21, %fd20, %fd1;
	ld.global.f64 	%fd22, [%rd5];
	ld.global.f64 	%fd23, [%rd38];
	sub.f64 	%fd24, %fd22, %fd23;
	div.rn.f64 	%fd25, %fd24, %fd2;
	add.f64 	%fd26, %fd21, %fd25;
	div.rn.f64 	%fd27, %fd26, 0d4008000000000000;
	sub.f64 	%fd28, %fd21, %fd27;
	mul.f64 	%fd29, %fd17, %fd28;
	add.s64 	%rd40, %rd21, %rd30;
	st.global.f64 	[%rd40], %fd29;
	ld.global.f64 	%fd30, [%rd6];
	add.f64 	%fd31, %fd30, %fd30;
	ld.global.f64 	%fd32, [%rd5];
	ld.global.f64 	%fd33, [%rd38];
	sub.f64 	%fd34, %fd32, %fd33;
	div.rn.f64 	%fd35, %fd34, %fd2;
	ld.global.f64 	%fd36, [%rd35+8];
	ld.global.f64 	%fd37, [%rd35];
	sub.f64 	%fd38, %fd36, %fd37;
	div.rn.f64 	%fd39, %fd38, %fd1;
	add.f64 	%fd40, %fd39, %fd35;
	div.rn.f64 	%fd41, %fd40, 0d4008000000000000;
	sub.f64 	%fd42, %fd35, %fd41;
	mul.f64 	%fd43, %fd31, %fd42;
	add.s64 	%rd41, %rd20, %rd30;
	st.global.f64 	[%rd41], %fd43;
	add.s64 	%rd42, %rd8, -1;
	setp.le.s64 	%p1, %rd42, %rd3;
	add.s64 	%rd43, %rd18, -1;
	setp.le.s64 	%p2, %rd43, %rd1;
	or.pred  	%p3, %p1, %p2;
	@%p3 bra 	$L__BB5_2;
	ld.param.u64 	%rd55, [_Z13ComputeStressPKdS0_S0_S0_S0_PdS1_S1_S1_S0_ll_param_10];
	ld.param.u64 	%rd54, [_Z13ComputeStressPKdS0_S0_S0_S0_PdS1_S1_S1_S0_ll_param_8];
	cvta.to.global.u64 	%rd44, %rd54;
	ld.global.f64 	%fd44, [%rd6];
	ld.global.f64 	%fd45, [%rd6+8];
	add.f64 	%fd46, %fd44, %fd45;
	shl.b64 	%rd45, %rd55, 3;
	add.s64 	%rd46, %rd6, %rd45;
	ld.global.f64 	%fd47, [%rd46];
	add.f64 	%fd48, %fd46, %fd47;
	ld.global.f64 	%fd49, [%rd46+8];
	add.f64 	%fd50, %fd48, %fd49;
	mul.f64 	%fd51, %fd50, 0d3FD0000000000000;
	add.s64 	%rd47, %rd4, %rd45;
	ld.global.f64 	%fd52, [%rd47+8];
	ld.global.f64 	%fd53, [%rd4];
	sub.f64 	%fd54, %fd52, %fd53;
	div.rn.f64 	%fd55, %fd54, %fd2;
	ld.global.f64 	%fd56, [%rd5+8];
	ld.global.f64 	%fd57, [%rd5];
	sub.f64 	%fd58, %fd56, %fd57;
	div.rn.f64 	%fd59, %fd58, %fd1;
	add.f64 	%fd60, %fd55, %fd59;
	mul.f64 	%fd61, %fd51, %fd60;
	shl.b64 	%rd48, %rd1, 1;
	add.s64 	%rd49, %rd2, %rd1;
	sub.s64 	%rd50, %rd49, %rd48;
	add.s64 	%rd51, %rd50, %rd3;
	shl.b64 	%rd52, %rd51, 3;
	add.s64 	%rd53, %rd44, %rd52;
	st.global.f64 	[%rd53], %fd61;
$L__BB5_2:
	ret;

}


// ===== COMPILED SASS (sm_100) =====

	.target	sm_100

	.elftype	@"ET_EXEC"


//--------------------- .note.nv.tkinfo           --------------------------
	.section	.note.nv.tkinfo,"",@"SHT_NOTE"
	.sectionflags	@"SHF_NOTE_NV_TKINFO"
	.tkinfo
        /*0018*/ 	.word	0x00000002
        /*0030*/ 	.string	""
        /*0030*/ 	.string	"ptxas"
        /*0030*/ 	.string	"Cuda compilation tools, release 13.0, V13.0.88"
        /*0030*/ 	.string	"Build cuda_13.0.r13.0/compiler.36424714_0"
        /*0030*/ 	.string	"-arch sm_100 -m 64 "



//--------------------- .note.nv.cuinfo           --------------------------
	.section	.note.nv.cuinfo,"",@"SHT_NOTE"
	.sectionflags	@"SHF_NOTE_NV_CUINFO"
        /*0018*/ 	.short	0x0002
        /*001a*/ 	.short	0x0064
        /*001c*/ 	.short	0x0082
	.zero		2


//--------------------- .nv.info                  --------------------------
	.section	.nv.info,"",@"SHT_CUDA_INFO"
	.align	4


	//----- nvinfo : EIATTR_REGCOUNT
	.align		4
        /*0000*/ 	.byte	0x04, 0x2f
        /*0002*/ 	.short	(.L_1 - .L_0)
	.align		4
.L_0:
        /*0004*/ 	.word	index@(_Z11ComputeDispPdS_S_S_PKdS1_S1_S1_S1_ll)
        /*0008*/ 	.word	0x0000002a


	//----- nvinfo : EIATTR_FRAME_SIZE
	.align		4
.L_1:
        /*000c*/ 	.byte	0x04, 0x11
        /*000e*/ 	.short	(.L_3 - .L_2)
	.align		4
.L_2:
        /*0010*/ 	.word	index@($__internal_4_$__cuda_sm20_div_rn_f64_full)
        /*0014*/ 	.word	0x00000000


	//----- nvinfo : EIATTR_FRAME_SIZE
	.align		4
.L_3:
        /*0018*/ 	.byte	0x04, 0x11
        /*001a*/ 	.short	(.L_5 - .L_4)
	.align		4
.L_4:
        /*001c*/ 	.word	index@(_Z11ComputeDispPdS_S_S_PKdS1_S1_S1_S1_ll)
        /*0020*/ 	.word	0x00000000


	//----- nvinfo : EIATTR_REGCOUNT
	.align		4
.L_5:
        /*0024*/ 	.byte	0x04, 0x2f
        /*0026*/ 	.short	(.L_7 - .L_6)
	.align		4
.L_6:
        /*0028*/ 	.word	index@(_Z14ComputeTauxyAvPdPKdll)
        /*002c*/ 	.word	0x00000014


	//----- nvinfo : EIATTR_FRAME_SIZE
	.align		4
.L_7:
        /*0030*/ 	.byte	0x04, 0x11
        /*0032*/ 	.short	(.L_9 - .L_8)
	.align		4
.L_8:
        /*0034*/ 	.word	index@(_Z14ComputeTauxyAvPdPKdll)
        /*0038*/ 	.word	0x00000000


	//----- nvinfo : EIATTR_REGCOUNT
	.align		4
.L_9:
        /*003c*/ 	.byte	0x04, 0x2f
        /*003e*/ 	.short	(.L_11 - .L_10)
	.align		4
.L_10:
        /*0040*/ 	.word	index@(_Z18ComputeBordTauxyAvPdll)
        /*0044*/ 	.word	0x0000001a


	//----- nvinfo : EIATTR_FRAME_SIZE
	.align		4
.L_11:
        /*0048*/ 	.byte	0x04, 0x11
        /*004a*/ 	.short	(.L_13 - .L_12)
	.align		4
.L_12:
        /*004c*/ 	.word	index@(_Z18ComputeBordTauxyAvPdll)
        /*0050*/ 	.word	0x00000000


	//----- nvinfo : EIATTR_REGCOUNT
	.align		4
.L_13:
        /*0054*/ 	.byte	0x04, 0x2f
        /*0056*/ 	.short	(.L_15 - .L_14)
	.align		4
.L_14:
        /*0058*/ 	.word	index@(_Z11ComputeLoadPdS_dddddill)
        /*005c*/ 	.word	0x0000001f


	//----- nvinfo : EIATTR_FRAME_SIZE
	.align		4
.L_15:
        /*0060*/ 	.byte	0x04, 0x11
        /*0062*/ 	.short	(.L_17 - .L_16)
	.align		4
.L_16:
        /*0064*/ 	.word	index@($__internal_3_$__cuda_sm20_div_rn_f64_full)
        /*0068*/ 	.word	0x00000000


	//----- nvinfo : EIATTR_FRAME_SIZE
	.align		4
.L_17:
        /*006c*/ 	.byte	0x04, 0x11
        /*006e*/ 	.short	(.L_19 - .L_18)
	.align		4
.L_18:
        /*0070*/ 	.word	index@(_Z11ComputeLoadPdS_dddddill)
        /*0074*/ 	.word	0x00000000


	//----- nvinfo : EIATTR_REGCOUNT
	.align		4
.L_19:
        /*0078*/ 	.byte	0x04, 0x2f
        /*007a*/ 	.short	(.L_21 - .L_20)
	.align		4
.L_20:
        /*007c*/ 	.word	index@(_Z12ComputePlastPdS_S_S_S_S_S_S_lld)
        /*0080*/ 	.word	0x0000001f


	//----- nvinfo : EIATTR_FRAME_SIZE
	.align		4
.L_21:
        /*0084*/ 	.byte	0x04, 0x11
        /*0086*/ 	.short	(.L_23 - .L_22)
	.align		4
.L_22:
        /*0088*/ 	.word	index@($__internal_2_$__cuda_sm20_dsqrt_rn_f64_mediumpath_v1)
        /*008c*/ 	.word	0x00000000


	//----- nvinfo : EIATTR_FRAME_SIZE
	.align		4
.L_23:
        /*0090*/ 	.byte	0x04, 0x11
        /*0092*/ 	.short	(.L_25 - .L_24)
	.align		4
.L_24:
        /*0094*/ 	.word	index@($__internal_1_$__cuda_sm20_div_rn_f64_full)
        /*0098*/ 	.word	0x00000000


	//----- nvinfo : EIATTR_FRAME_SIZE
	.align		4
.L_25:
        /*009c*/ 	.byte	0x04, 0x11
        /*009e*/ 	.short	(.L_27 - .L_26)
	.align		4
.L_26:
        /*00a0*/ 	.word	index@(_Z12ComputePlastPdS_S_S_S_S_S_S_lld)
        /*00a4*/ 	.word	0x00000000


	//----- nvinfo : EIATTR_REGCOUNT
	.align		4
.L_27:
        /*00a8*/ 	.byte	0x04, 0x2f
        /*00aa*/ 	.short	(.L_29 - .L_28)
	.align		4
.L_28:
        /*00ac*/ 	.word	index@(_Z13ComputeStressPKdS0_S0_S0_S0_PdS1_S1_S1_S0_ll)
        /*00b0*/ 	.word	0x0000002c


	//----- nvinfo : EIATTR_FRAME_SIZE
	.align		4
.L_29:
        /*00b4*/ 	.byte	0x04, 0x11
        /*00b6*/ 	.short	(.L_31 - .L_30)
	.align		4
.L_30:
        /*00b8*/ 	.word	index@($__internal_0_$__cuda_sm20_div_rn_f64_full)
        /*00bc*/ 	.word	0x00000000


	//----- nvinfo : EIATTR_FRAME_SIZE
	.align		4
.L_31:
        /*00c0*/ 	.byte	0x04, 0x11
        /*00c2*/ 	.short	(.L_33 - .L_32)
	.align		4
.L_32:
        /*00c4*/ 	.word	index@(_Z13ComputeStressPKdS0_S0_S0_S0_PdS1_S1_S1_S0_ll)
        /*00c8*/ 	.word	0x00000000


	//----- nvinfo : EIATTR_MIN_STACK_SIZE
	.align		4
.L_33:
        /*00cc*/ 	.byte	0x04, 0x12
        /*00ce*/ 	.short	(.L_35 - .L_34)
	.align		4
.L_34:
        /*00d0*/ 	.word	index@(_Z13ComputeStressPKdS0_S0_S0_S0_PdS1_S1_S1_S0_ll)
        /*00d4*/ 	.word	0x00000000


	//----- nvinfo : EIATTR_MIN_STACK_SIZE
	.align		4
.L_35:
        /*00d8*/ 	.byte	0x04, 0x12
        /*00da*/ 	.short	(.L_37 - .L_36)
	.align		4
.L_36:
        /*00dc*/ 	.word	index@(_Z12ComputePlastPdS_S_S_S_S_S_S_lld)
        /*00e0*/ 	.word	0x00000000


	//----- nvinfo : EIATTR_MIN_STACK_SIZE
	.align		4
.L_37:
        /*00e4*/ 	.byte	0x04, 0x12
        /*00e6*/ 	.short	(.L_39 - .L_38)
	.align		4
.L_38:
        /*00e8*/ 	.word	index@(_Z11ComputeLoadPdS_dddddill)
        /*00ec*/ 	.word	0x00000000


	//----- nvinfo : EIATTR_MIN_STACK_SIZE
	.align		4
.L_39:
        /*00f0*/ 	.byte	0x04, 0x12
        /*00f2*/ 	.short	(.L_41 - .L_40)
	.align		4
.L_40:
        /*00f4*/ 	.word	index@(_Z18ComputeBordTauxyAvPdll)
        /*00f8*/ 	.word	0x00000000


	//----- nvinfo : EIATTR_MIN_STACK_SIZE
	.align		4
.L_41:
        /*00fc*/ 	.byte	0x04, 0x12
        /*00fe*/ 	.short	(.L_43 - .L_42)
	.align		4
.L_42:
        /*0100*/ 	.word	index@(_Z14ComputeTauxyAvPdPKdll)
        /*0104*/ 	.word	0x00000000


	//----- nvinfo : EIATTR_MIN_STACK_SIZE
	.align		4
.L_43:
        /*0108*/ 	.byte	0x04, 0x12
        /*010a*/ 	.short	(.L_45 - .L_44)
	.align		4
.L_44:
        /*010c*/ 	.word	index@(_Z11ComputeDispPdS_S_S_PKdS1_S1_S1_S1_ll)
        /*0110*/ 	.word	0x00000000
.L_45:


//--------------------- .nv.compat                --------------------------
	.section	.nv.compat,"",@"SHT_CUDA_COMPAT_INFO"
	.align	4
        /*0000*/ 	.byte	0x02, 0x09, 0x00, 0x00, 0x02, 0x02, 0x01, 0x00, 0x02, 0x05, 0x05, 0x00, 0x03, 0x07, 0x01, 0x01
        /*0010*/ 	.byte	0x02, 0x03, 0x00, 0x00, 0x02, 0x06, 0x01, 0x00, 0x04, 0x0b, 0x08, 0x00, 0x01, 0x00, 0x00, 0x00
        /*0020*/ 	.byte	0x00, 0x00, 0x00, 0x00


//--------------------- .nv.info._Z13ComputeStressPKdS0_S0_S0_S0_PdS1_S1_S1_S0_ll --------------------------
	.section	.nv.info._Z13ComputeStressPKdS0_S0_S0_S0_PdS1_S1_S1_S0_ll,"",@"SHT_CUDA_INFO"
	.sectionflags	@""
	.align	4


	//----- nvinfo : EIATTR_CUDA_API_VERSION
	.align		4
        /*0000*/ 	.byte	0x04, 0x37
        /*0002*/ 	.short	(.L_47 - .L_46)
.L_46:
        /*0004*/ 	.word	0x00000082


	//----- nvinfo : EIATTR_KPARAM_INFO
	.align		4
.L_47:
        /*0008*/ 	.byte	0x04, 0x17
        /*000a*/ 	.short	(.L_49 - .L_48)
.L_48:
        /*000c*/ 	.word	0x00000000
        /*0010*/ 	.short	0x000b
        /*0012*/ 	.short	0x0058
        /*0014*/ 	.byte	0x00, 0xf0, 0x21, 0x00


	//----- nvinfo : EIATTR_KPARAM_INFO
	.align		4
.L_49:
        /*0018*/ 	.byte	0x04, 0x17
        /*001a*/ 	.short	(.L_51 - .L_50)
.L_50:
        /*001c*/ 	.word	0x00000000
        /*0020*/ 	.short	0x000a
        /*0022*/ 	.short	0x0050
        /*0024*/ 	.byte	0x00, 0xf0, 0x21, 0x00


	//----- nvinfo : EIATTR_KPARAM_INFO
	.align		4
.L_51:
        /*0028*/ 	.byte	0x04, 0x17
        /*002a*/ 	.short	(.L_53 - .L_52)
.L_52:
        /*002c*/ 	.word	0x00000000
        /*0030*/ 	.short	0x0009
        /*0032*/ 	.short	0x0048
        /*0034*/ 	.byte	0x00, 0xf5, 0x21, 0x00


	//----- nvinfo : EIATTR_KPARAM_INFO
	.align		4
.L_53:
        /*0038*/ 	.byte	0x04, 0x17
        /*003a*/ 	.short	(.L_55 - .L_54)
.L_54:
        /*003c*/ 	.word	0x00000000
        /*0040*/ 	.short	0x0008
        /*0042*/ 	.short	0x0040
        /*0044*/ 	.byte	0x00, 0xf5, 0x21, 0x00


	//----- nvinfo : EIATTR_KPARAM_INFO
	.align		4
.L_55:
        /*0048*/ 	.byte	0x04, 0x17
        /*004a*/ 	.short	(.L_57 - .L_56)
.L_56:
        /*004c*/ 	.word	0x00000000
        /*0050*/ 	.short	0x0007
        /*0052*/ 	.short	0x0038
        /*0054*/ 	.byte	0x00, 0xf5, 0x21, 0x00


	//----- nvinfo : EIATTR_KPARAM_INFO
	.align		4
.L_57:
        /*0058*/ 	.byte	0x04, 0x17
        /*005a*/ 	.short	(.L_59 - .L_58)
.L_58:
        /*005c*/ 	.word	0x00000000
        /*0060*/ 	.short	0x0006
        /*0062*/ 	.short	0x0030
        /*0064*/ 	.byte	0x00, 0xf5, 0x21, 0x00


	//----- nvinfo : EIATTR_KPARAM_INFO
	.align		4
.L_59:
        /*0068*/ 	.byte	0x04, 0x17
        /*006a*/ 	.short	(.L_61 - .L_60)
.L_60:
        /*006c*/ 	.word	0x00000000
        /*0070*/ 	.short	0x0005
        /*0072*/ 	.short	0x0028
        /*0074*/ 	.byte	0x00, 0xf5, 0x21, 0x00


	//----- nvinfo : EIATTR_KPARAM_INFO
	.align		4
.L_61:
        /*0078*/ 	.byte	0x04, 0x17
        /*007a*/ 	.short	(.L_63 - .L_62)
.L_62:
        /*007c*/ 	.word	0x00000000
        /*0080*/ 	.short	0x0004
        /*0082*/ 	.short	0x0020
        /*0084*/ 	.byte	0x00, 0xf5, 0x21, 0x00


	//----- nvinfo : EIATTR_KPARAM_INFO
	.align		4
.L_63:
        /*0088*/ 	.byte	0x04, 0x17
        /*008a*/ 	.short	(.L_65 - .L_64)
.L_64:
        /*008c*/ 	.word	0x00000000
        /*0090*/ 	.short	0x0003
        /*0092*/ 	.short	0x0018
        /*0094*/ 	.byte	0x00, 0xf5, 0x21, 0x00


	//----- nvinfo : EIATTR_KPARAM_INFO
	.align		4
.L_65:
        /*0098*/ 	.byte	0x04, 0x17
        /*009a*/ 	.short	(.L_67 - .L_66)
.L_66:
        /*009c*/ 	.word	0x00000000
        /*00a0*/ 	.short	0x0002
        /*00a2*/ 	.short	0x0010
        /*00a4*/ 	.byte	0x00, 0xf5, 0x21, 0x00


	//----- nvinfo : EIATTR_KPARAM_INFO
	.align		4
.L_67:
        /*00a8*/ 	.byte	0x04, 0x17
        /*00aa*/ 	.short	(.L_69 - .L_68)
.L_68:
        /*00ac*/ 	.word	0x00000000
        /*00b0*/ 	.short	0x0001
        /*00b2*/ 	.short	0x0008
        /*00b4*/ 	.byte	0x00, 0xf5, 0x21, 0x00


	//----- nvinfo : EIATTR_KPARAM_INFO
	.align		4
.L_69:
        /*00b8*/ 	.byte	0x04, 0x17
        /*00ba*/ 	.short	(.L_71 - .L_70)
.L_70:
        /*00bc*/ 	.word	0x00000000
        /*00c0*/ 	.short	0x0000
        /*00c2*/ 	.short	0x0000
        /*00c4*/ 	.byte	0x00, 0xf5, 0x21, 0x00


	//----- nvinfo : EIATTR_SPARSE_MMA_MASK
	.align		4
.L_71:
        /*00c8*/ 	.byte	0x03, 0x50
        /*00ca*/ 	.short	0x0000


	//----- nvinfo : EIATTR_MAXREG_COUNT
	.align		4
        /*00cc*/ 	.byte	0x03, 0x1b
        /*00ce*/ 	.short	0x00ff


	//----- nvinfo : EIATTR_MERCURY_ISA_VERSION
	.align		4
        /*00d0*/ 	.byte	0x03, 0x5f
        /*00d2*/ 	.short	0x0101


	//----- nvinfo : EIATTR_VRC_CTA_INIT_COUNT
	.align		4
        /*00d4*/ 	.byte	0x02, 0x4a
	.zero		1
	.zero		1


	//----- nvinfo : EIATTR_EXIT_INSTR_OFFSETS
	.align		4
        /*00d8*/ 	.byte	0x04, 0x1c
        /*00da*/ 	.short	(.L_73 - .L_72)


	//   ....[0]....
.L_72:
        /*00dc*/ 	.word	0x00001140


	//   ....[1]....
        /*00e0*/ 	.word	0x00001630


	//----- nvinfo : EIATTR_CRS_STACK_SIZE
	.align		4
.L_73:
        /*00e4*/ 	.byte	0x04, 0x1e
        /*00e6*/ 	.short	(.L_75 - .L_74)
.L_74:
        /*00e8*/ 	.word	0x00000000


	//----- nvinfo : EIATTR_CBANK_PARAM_SIZE
	.align		4
.L_75:
        /*00ec*/ 	.byte	0x03, 0x19
        /*00ee*/ 	.short	0x0060


	//----- nvinfo : EIATTR_PARAM_CBANK
	.align		4
        /*00f0*/ 	.byte	0x04, 0x0a
        /*00f2*/ 	.short	(.L_77 - .L_76)
	.align		4
.L_76:
        /*00f4*/ 	.word	index@(.nv.constant0._Z13ComputeStressPKdS0_S0_S0_S0_PdS1_S1_S1_S0_ll)
        /*00f8*/ 	.short	0x0380
        /*00fa*/ 	.short	0x0060


	//----- nvinfo : EIATTR_SW_WAR
	.align		4
.L_77:
        /*00fc*/ 	.byte	0x04, 0x36
        /*00fe*/ 	.short	(.L_79 - .L_78)
.L_78:
        /*0100*/ 	.word	0x00000008
.L_79:


//--------------------- .nv.info._Z12ComputePlastPdS_S_S_S_S_S_S_lld --------------------------
	.section	.nv.info._Z12ComputePlastPdS_S_S_S_S_S_S_lld,"",@"SHT_CUDA_INFO"
	.sectionflags	@""
	.align	4


	//----- nvinfo : EIATTR_CUDA_API_VERSION
	.align		4
        /*0000*/ 	.byte	0x04, 0x37
        /*0002*/ 	.short	(.L_81 - .L_80)
.L_80:
        /*0004*/ 	.word	0x00000082


	//----- nvinfo : EIATTR_KPARAM_INFO
	.align		4
.L_81:
        /*0008*/ 	.byte	0x04, 0x17
        /*000a*/ 	.short	(.L_83 - .L_82)
.L_82:
        /*000c*/ 	.word	0x00000000
        /*0010*/ 	.short	0x000a
        /*0012*/ 	.short	0x0050
        /*0014*/ 	.byte	0x00, 0xf0, 0x21, 0x00


	//----- nvinfo : EIATTR_KPARAM_INFO
	.align		4
.L_83:
        /*0018*/ 	.byte	0x04, 0x17
        /*001a*/ 	.short	(.L_85 - .L_84)
.L_84:
        /*001c*/ 	.word	0x00000000
        /*0020*/ 	.short	0x0009
        /*0022*/ 	.short	0x0048
        /*0024*/ 	.byte	0x00, 0xf0, 0x21, 0x00


	//----- nvinfo : EIATTR_KPARAM_INFO
	.align		4
.L_85:
        /*0028*/ 	.byte	0x04, 0x17
        /*002a*/ 	.short	(.L_87 - .L_86)
.L_86:
        /*002c*/ 	.word	0x00000000
        /*0030*/ 	.short	0x0008
        /*0032*/ 	.short	0x0040
        /*0034*/ 	.byte	0x00, 0xf0, 0x21, 0x00


	//----- nvinfo : EIATTR_KPARAM_INFO
	.align		4
.L_87:
        /*0038*/ 	.byte	0x04, 0x17
        /*003a*/ 	.short	(.L_89 - .L_88)
.L_88:
        /*003c*/ 	.word	0x00000000
        /*0040*/ 	.short	0x0007
        /*0042*/ 	.short	0x0038
        /*0044*/ 	.byte	0x00, 0xf5, 0x21, 0x00


	//----- nvinfo : EIATTR_KPARAM_INFO
	.align		4
.L_89:
        /*0048*/ 	.byte	0x04, 0x17
        /*004a*/ 	.short	(.L_91 - .L_90)
.L_90:
        /*004c*/ 	.word	0x00000000
        /*0050*/ 	.short	0x0006
        /*0052*/ 	.short	0x0030
        /*0054*/ 	.byte	0x00, 0xf5, 0x21, 0x00


	//----- nvinfo : EIATTR_KPARAM_INFO
	.align		4
.L_91:
        /*0058*/ 	.byte	0x04, 0x17
        /*005a*/ 	.short	(.L_93 - .L_92)
.L_92:
        /*005c*/ 	.word	0x00000000
        /*0060*/ 	.short	0x0005
        /*0062*/ 	.short	0x0028
        /*0064*/ 	.byte	0x00, 0xf5, 0x21, 0x00


	//----- nvinfo : EIATTR_KPARAM_INFO
	.align		4
.L_93:
        /*0068*/ 	.byte	0x04, 0x17
        /*006a*/ 	.short	(.L_95 - .L_94)
.L_94:
        /*006c*/ 	.word	0x00000000
        /*0070*/ 	.short	0x0004
        /*0072*/ 	.short	0x0020
        /*0074*/ 	.byte	0x00, 0xf5, 0x21, 0x00


	//----- nvinfo : EIATTR_KPARAM_INFO
	.align		4
.L_95:
        /*0078*/ 	.byte	0x04, 0x17
        /*007a*/ 	.short	(.L_97 - .L_96)
.L_96:
        /*007c*/ 	.word	0x00000000
        /*0080*/ 	.short	0x0003
        /*0082*/ 	.short	0x0018
        /*0084*/ 	.byte	0x00, 0xf5, 0x21, 0x00


	//----- nvinfo : EIATTR_KPARAM_INFO
	.align		4
.L_97:
        /*0088*/ 	.byte	0x04, 0x17
        /*008a*/ 	.short	(.L_99 - .L_98)
.L_98:
        /*008c*/ 	.word	0x00000000
        /*0090*/ 	.short	0x0002
        /*0092*/ 	.short	0x0010
        /*0094*/ 	.byte	0x00, 0xf5, 0x21, 0x00


	//----- nvinfo : EIATTR_KPARAM_INFO
	.align		4
.L_99:
        /*0098*/ 	.byte	0x04, 0x17
        /*009a*/ 	.short	(.L_101 - .L_100)
.L_100:
        /*009c*/ 	.word	0x00000000
        /*00a0*/ 	.short	0x0001
        /*00a2*/ 	.short	0x0008
        /*00a4*/ 	.byte	0x00, 0xf5, 0x21, 0x00


	//----- nvinfo : EIATTR_KPARAM_INFO
	.align		4
.L_101:
        /*00a8*/ 	.byte	0x04, 0x17
        /*00aa*/ 	.short	(.L_103 - .L_102)
.L_102:
        /*00ac*/ 	.word	0x00000000
        /*00b0*/ 	.short	0x0000
        /*00b2*/ 	.short	0x0000
        /*00b4*/ 	.byte	0x00, 0xf5, 0x21, 0x00


	//----- nvinfo : EIATTR_SPARSE_MMA_MASK
	.align		4
.L_103:
        /*00b8*/ 	.byte	0x03, 0x50
        /*00ba*/ 	.short	0x0000


	//----- nvinfo : EIATTR_MAXREG_COUNT
	.align		4
        /*00bc*/ 	.byte	0x03, 0x1b
        /*00be*/ 	.short	0x00ff


	//----- nvinfo : EIATTR_MERCURY_ISA_VERSION
	.align		4
        /*00c0*/ 	.byte	0x03, 0x5f
        /*00c2*/ 	.short	0x0101


	//----- nvinfo : EIATTR_VRC_CTA_INIT_COUNT
	.align		4
        /*00c4*/ 	.byte	0x02, 0x4a
	.zero		1
	.zero		1


	//----- nvinfo : EIATTR_EXIT_INSTR_OFFSETS
	.align		4
        /*00c8*/ 	.byte	0x04, 0x1c
        /*00ca*/ 	.short	(.L_105 - .L_104)


	//   ....[0]....
.L_104:
        /*00cc*/ 	.word	0x00000880


	//   ....[1]....
        /*00d0*/ 	.word	0x00000d50


	//   ....[2]....
        /*00d4*/ 	.word	0x00000f40


	//----- nvinfo : EIATTR_CRS_STACK_SIZE
	.align		4
.L_105:
        /*00d8*/ 	.byte	0x04, 0x1e
        /*00da*/ 	.short	(.L_107 - .L_106)
.L_106:
        /*00dc*/ 	.word	0x00000000


	//----- nvinfo : EIATTR_CBANK_PARAM_SIZE
	.align		4
.L_107:
        /*00e0*/ 	.byte	0x03, 0x19
        /*00e2*/ 	.short	0x0058


	//----- nvinfo : EIATTR_PARAM_CBANK
	.align		4
        /*00e4*/ 	.byte	0x04, 0x0a
        /*00e6*/ 	.short	(.L_109 - .L_108)
	.align		4
.L_108:
        /*00e8*/ 	.word	index@(.nv.constant0._Z12ComputePlastPdS_S_S_S_S_S_S_lld)
        /*00ec*/ 	.short	0x0380
        /*00ee*/ 	.short	0x0058


	//----- nvinfo : EIATTR_SW_WAR
	.align		4
.L_109:
        /*00f0*/ 	.byte	0x04, 0x36
        /*00f2*/ 	.short	(.L_111 - .L_110)
.L_110:
        /*00f4*/ 	.word	0x00000008
.L_111:


//--------------------- .nv.info._Z11ComputeLoadPdS_dddddill --------------------------
	.section	.nv.info._Z11ComputeLoadPdS_dddddill,"",@"SHT_CUDA_INFO"
	.sectionflags	@""
	.align	4


	//----- nvinfo : EIATTR_CUDA_API_VERSION
	.align		4
        /*0000*/ 	.byte	0x04, 0x37
        /*0002*/ 	.short	(.L_113 - .L_112)
.L_112:
        /*0004*/ 	.word	0x00000082


	//----- nvinfo : EIATTR_KPARAM_INFO
	.align		4
.L_113:
        /*0008*/ 	.byte	0x04, 0x17
        /*000a*/ 	.short	(.L_115 - .L_114)
.L_114:
        /*000c*/ 	.word	0x00000000
        /*0010*/ 	.short	0x0009
        /*0012*/ 	.short	0x0048
        /*0014*/ 	.byte	0x00, 0xf0, 0x21, 0x00


	//----- nvinfo : EIATTR_KPARAM_INFO
	.align		4
.L_115:
        /*0018*/ 	.byte	0x04, 0x17
        /*001a*/ 	.short	(.L_117 - .L_116)
.L_116:
        /*001c*/ 	.word	0x00000000
        /*0020*/ 	.short	0x0008
        /*0022*/ 	.short	0x0040
        /*0024*/ 	.byte	0x00, 0xf0, 0x21, 0x00


	//----- nvinfo : EIATTR_KPARAM_INFO
	.align		4
.L_117:
        /*0028*/ 	.byte	0x04, 0x17
        /*002a*/ 	.short	(.L_119 - .L_118)
.L_118:
        /*002c*/ 	.word	0x00000000
        /*0030*/ 	.short	0x0007
        /*0032*/ 	.short	0x0038
        /*0034*/ 	.byte	0x00, 0xf0, 0x11, 0x00


	//----- nvinfo : EIATTR_KPARAM_INFO
	.align		4
.L_119:
        /*0038*/ 	.byte	0x04, 0x17
        /*003a*/ 	.short	(.L_121 - .L_120)
.L_120:
        /*003c*/ 	.word	0x00000000
        /*0040*/ 	.short	0x0006
        /*0042*/ 	.short	0x0030
        /*0044*/ 	.byte	0x00, 0xf0, 0x21, 0x00


	//----- nvinfo : EIATTR_KPARAM_INFO
	.align		4
.L_121:
        /*0048*/ 	.byte	0x04, 0x17
        /*004a*/ 	.short	(.L_123 - .L_122)
.L_122:
        /*004c*/ 	.word	0x00000000
        /*0050*/ 	.short	0x0005
        /*0052*/ 	.short	0x0028
        /*0054*/ 	.byte	0x00, 0xf0, 0x21, 0x00


	//----- nvinfo : EIATTR_KPARAM_INFO
	.align		4
.L_123:
        /*0058*/ 	.byte	0x04, 0x17
        /*005a*/ 	.short	(.L_125 - .L_124)
.L_124:
        /*005c*/ 	.word	0x00000000
        /*0060*/ 	.short	0x0004
        /*0062*/ 	.short	0x0020
        /*0064*/ 	.byte	0x00, 0xf0, 0x21, 0x00


	//----- nvinfo : EIATTR_KPARAM_INFO
	.align		4
.L_125:
        /*0068*/ 	.byte	0x04, 0x17
        /*006a*/ 	.short	(.L_127 - .L_126)
.L_126:
        /*006c*/ 	.word	0x00000000
        /*0070*/ 	.short	0x0003
        /*0072*/ 	.short	0x0018
        /*0074*/ 	.byte	0x00, 0xf0, 0x21, 0x00


	//----- nvinfo : EIATTR_KPARAM_INFO
	.align		4
.L_127:
        /*0078*/ 	.byte	0x04, 0x17
        /*007a*/ 	.short	(.L_129 - .L_128)
.L_128:
        /*007c*/ 	.word	0x00000000
        /*0080*/ 	.short	0x0002
        /*0082*/ 	.short	0x0010
        /*0084*/ 	.byte	0x00, 0xf0, 0x21, 0x00


	//----- nvinfo : EIATTR_KPARAM_INFO
	.align		4
.L_129:
        /*0088*/ 	.byte	0x04, 0x17
        /*008a*/ 	.short	(.L_131 - .L_130)
.L_130:
        /*008c*/ 	.word	0x00000000
        /*0090*/ 	.short	0x0001
        /*0092*/ 	.short	0x0008
        /*0094*/ 	.byte	0x00, 0xf5, 0x21, 0x00


	//----- nvinfo : EIATTR_KPARAM_INFO
	.align		4
.L_131:
        /*0098*/ 	.byte	0x04, 0x17
        /*009a*/ 	.short	(.L_133 - .L_132)
.L_132:
        /*009c*/ 	.word	0x00000000
        /*00a0*/ 	.short	0x0000
        /*00a2*/ 	.short	0x0000
        /*00a4*/ 	.byte	0x00, 0xf5, 0x21, 0x00


	//----- nvinfo : EIATTR_SPARSE_MMA_MASK
	.align		4
.L_133:
        /*00a8*/ 	.byte	0x03, 0x50
        /*00aa*/ 	.short	0x0000


	//----- nvinfo : EIATTR_MAXREG_COUNT
	.align		4
        /*00ac*/ 	.byte	0x03, 0x1b
        /*00ae*/ 	.short	0x00ff


	//----- nvinfo : EIATTR_MERCURY_ISA_VERSION
	.align		4
        /*00b0*/ 	.byte	0x03, 0x5f
        /*00b2*/ 	.short	0x0101


	//----- nvinfo : EIATTR_VRC_CTA_INIT_COUNT
	.align		4
        /*00b4*/ 	.byte	0x02, 0x4a
	.zero		1
	.zero		1


	//----- nvinfo : EIATTR_EXIT_INSTR_OFFSETS
	.align		4
        /*00b8*/ 	.byte	0x04, 0x1c
        /*00ba*/ 	.short	(.L_135 - .L_134)


	//   ....[0]....
.L_134:
        /*00bc*/ 	.word	0x000004d0


	//   ....[1]....
        /*00c0*/ 	.word	0x00000760


	//----- nvinfo : EIATTR_CRS_STACK_SIZE
	.align		4
.L_135:
        /*00c4*/ 	.byte	0x04, 0x1e
        /*00c6*/ 	.short	(.L_137 - .L_136)
.L_136:
        /*00c8*/ 	.word	0x00000000


	//----- nvinfo : EIATTR_CBANK_PARAM_SIZE
	.align		4
.L_137:
        /*00cc*/ 	.byte	0x03, 0x19
        /*00ce*/ 	.short	0x0050


	//----- nvinfo : EIATTR_PARAM_CBANK
	.align		4
        /*00d0*/ 	.byte	0x04, 0x0a
        /*00d2*/ 	.short	(.L_139 - .L_138)
	.align		4
.L_138:
        /*00d4*/ 	.word	index@(.nv.constant0._Z11ComputeLoadPdS_dddddill)
        /*00d8*/ 	.short	0x0380
        /*00da*/ 	.short	0x0050


	//----- nvinfo : EIATTR_SW_WAR
	.align		4
.L_139:
        /*00dc*/ 	.byte	0x04, 0x36
        /*00de*/ 	.short	(.L_141 - .L_140)
.L_140:
        /*00e0*/ 	.word	0x00000008
.L_141:


//--------------------- .nv.info._Z18ComputeBordTauxyAvPdll --------------------------
	.section	.nv.info._Z18ComputeBordTauxyAvPdll,"",@"SHT_CUDA_INFO"
	.sectionflags	@""
	.align	4


	//----- nvinfo : EIATTR_CUDA_API_VERSION
	.align		4
        /*0000*/ 	.byte	0x04, 0x37
        /*0002*/ 	.short	(.L_143 - .L_142)
.L_142:
        /*0004*/ 	.word	0x00000082


	//----- nvinfo : EIATTR_KPARAM_INFO
	.align		4
.L_143:
        /*0008*/ 	.byte	0x04, 0x17
        /*000a*/ 	.short	(.L_145 - .L_144)
.L_144:
        /*000c*/ 	.word	0x00000000
        /*0010*/ 	.short	0x0002
        /*0012*/ 	.short	0x0010
        /*0014*/ 	.byte	0x00, 0xf0, 0x21, 0x00


	//----- nvinfo : EIATTR_KPARAM_INFO
	.align		4
.L_145:
        /*0018*/ 	.byte	0x04, 0x17
        /*001a*/ 	.short	(.L_147 - .L_146)
.L_146:
        /*001c*/ 	.word	0x00000000
        /*0020*/ 	.short	0x0001
        /*0022*/ 	.short	0x0008
        /*0024*/ 	.byte	0x00, 0xf0, 0x21, 0x00


	//----- nvinfo : EIATTR_KPARAM_INFO
	.align		4
.L_147:
        /*0028*/ 	.byte	0x04, 0x17
        /*002a*/ 	.short	(.L_149 - .L_148)
.L_148:
        /*002c*/ 	.word	0x00000000
        /*0030*/ 	.short	0x0000
        /*0032*/ 	.short	0x0000
        /*0034*/ 	.byte	0x00, 0xf5, 0x21, 0x00


	//----- nvinfo : EIATTR_SPARSE_MMA_MASK
	.align		4
.L_149:
        /*0038*/ 	.byte	0x03, 0x50
        /*003a*/ 	.short	0x0000


	//----- nvinfo : EIATTR_MAXREG_COUNT
	.align		4
        /*003c*/ 	.byte	0x03, 0x1b
        /*003e*/ 	.short	0x00ff


	//----- nvinfo : EIATTR_MERCURY_ISA_VERSION
	.align		4
        /*0040*/ 	.byte	0x03, 0x5f
        /*0042*/ 	.short	0x0101


	//----- nvinfo : EIATTR_VRC_CTA_INIT_COUNT
	.align		4
        /*0044*/ 	.byte	0x02, 0x4a
	.zero		1
	.zero		1


	//----- nvinfo : EIATTR_EXIT_INSTR_OFFSETS
	.align		4
        /*0048*/ 	.byte	0x04, 0x1c
        /*004a*/ 	.short	(.L_151 - .L_150)


	//   ....[0]....
.L_150:
        /*004c*/ 	.word	0x000006d0


	//   ....[1]....
        /*0050*/ 	.word	0x00000730


	//----- nvinfo : EIATTR_CRS_STACK_SIZE
	.align		4
.L_151:
        /*0054*/ 	.byte	0x04, 0x1e
        /*0056*/ 	.short	(.L_153 - .L_152)
.L_152:
        /*0058*/ 	.word	0x00000000


	//----- nvinfo : EIATTR_CBANK_PARAM_SIZE
	.align		4
.L_153:
        /*005c*/ 	.byte	0x03, 0x19
        /*005e*/ 	.short	0x0018


	//----- nvinfo : EIATTR_PARAM_CBANK
	.align		4
        /*0060*/ 	.byte	0x04, 0x0a
        /*0062*/ 	.short	(.L_155 - .L_154)
	.align		4
.L_154:
        /*0064*/ 	.word	index@(.nv.constant0._Z18ComputeBordTauxyAvPdll)
        /*0068*/ 	.short	0x0380
        /*006a*/ 	.short	0x0018


	//----- nvinfo : EIATTR_SW_WAR
	.align		4
.L_155:
        /*006c*/ 	.byte	0x04, 0x36
        /*006e*/ 	.short	(.L_157 - .L_156)
.L_156:
        /*0070*/ 	.word	0x00000008
.L_157:


//--------------------- .nv.info._Z14ComputeTauxyAvPdPKdll --------------------------
	.section	.nv.info._Z14ComputeTauxyAvPdPKdll,"",@"SHT_CUDA_INFO"
	.sectionflags	@""
	.align	4


	//----- nvinfo : EIATTR_CUDA_API_VERSION
	.align		4
        /*0000*/ 	.byte	0x04, 0x37
        /*0002*/ 	.short	(.L_159 - .L_158)
.L_158:
        /*0004*/ 	.word	0x00000082


	//----- nvinfo : EIATTR_KPARAM_INFO
	.align		4
.L_159:
        /*0008*/ 	.byte	0x04, 0x17
        /*000a*/ 	.short	(.L_161 - .L_160)
.L_160:
        /*000c*/ 	.word	0x00000000
        /*0010*/ 	.short	0x0003
        /*0012*/ 	.short	0x0018
        /*0014*/ 	.byte	0x00, 0xf0, 0x21, 0x00


	//----- nvinfo : EIATTR_KPARAM_INFO
	.align		4
.L_161:
        /*0018*/ 	.byte	0x04, 0x17
        /*001a*/ 	.short	(.L_163 - .L_162)
.L_162:
        /*001c*/ 	.word	0x00000000
        /*0020*/ 	.short	0x0002
        /*0022*/ 	.short	0x0010
        /*0024*/ 	.byte	0x00, 0xf0, 0x21, 0x00


	//----- nvinfo : EIATTR_KPARAM_INFO
	.align		4
.L_163:
        /*0028*/ 	.byte	0x04, 0x17
        /*002a*/ 	.short	(.L_165 - .L_164)
.L_164:
        /*002c*/ 	.word	0x00000000
        /*0030*/ 	.short	0x0001
        /*0032*/ 	.short	0x0008
        /*0034*/ 	.byte	0x00, 0xf5, 0x21, 0x00


	//----- nvinfo : EIATTR_KPARAM_INFO
	.align		4
.L_165:
        /*0038*/ 	.byte	0x04, 0x17
        /*003a*/ 	.short	(.L_167 - .L_166)
.L_166:
        /*003c*/ 	.word	0x00000000
        /*0040*/ 	.short	0x0000
        /*0042*/ 	.short	0x0000
        /*0044*/ 	.byte	0x00, 0xf5, 0x21, 0x00


	//----- nvinfo : EIATTR_SPARSE_MMA_MASK
	.align		4
.L_167:
        /*0048*/ 	.byte	0x03, 0x50
        /*004a*/ 	.short	0x0000


	//----- nvinfo : EIATTR_MAXREG_COUNT
	.align		4
        /*004c*/ 	.byte	0x03, 0x1b
        /*004e*/ 	.short	0x00ff


	//----- nvinfo : EIATTR_MERCURY_ISA_VERSION
	.align		4
        /*0050*/ 	.byte	0x03, 0x5f
        /*0052*/ 	.short	0x0101


	//----- nvinfo : EIATTR_VRC_CTA_INIT_COUNT
	.align		4
        /*0054*/ 	.byte	0x02, 0x4a
	.zero		1
	.zero		1


	//----- nvinfo : EIATTR_EXIT_INSTR_OFFSETS
	.align		4
        /*0058*/ 	.byte	0x04, 0x1c
        /*005a*/ 	.short	(.L_169 - .L_168)


	//   ....[0]....
.L_168:
        /*005c*/ 	.word	0x00000150


	//   ....[1]....
        /*0060*/ 	.word	0x00000320


	//----- nvinfo : EIATTR_CBANK_PARAM_SIZE
	.align		4
.L_169:
        /*0064*/ 	.byte	0x03, 0x19
        /*0066*/ 	.short	0x0020


	//----- nvinfo : EIATTR_PARAM_CBANK
	.align		4
        /*0068*/ 	.byte	0x04, 0x0a
        /*006a*/ 	.short	(.L_171 - .L_170)
	.align		4
.L_170:
        /*006c*/ 	.word	index@(.nv.constant0._Z14ComputeTauxyAvPdPKdll)
        /*0070*/ 	.short	0x0380
        /*0072*/ 	.short	0x0020


	//----- nvinfo : EIATTR_SW_WAR
	.align		4
.L_171:
        /*0074*/ 	.byte	0x04, 0x36
        /*0076*/ 	.short	(.L_173 - .L_172)
.L_172:
        /*0078*/ 	.word	0x00000008
.L_173:


//--------------------- .nv.info._Z11ComputeDispPdS_S_S_PKdS1_S1_S1_S1_ll --------------------------
	.section	.nv.info._Z11ComputeDispPdS_S_S_PKdS1_S1_S1_S1_ll,"",@"SHT_CUDA_INFO"
	.sectionflags	@""
	.align	4


	//----- nvinfo : EIATTR_CUDA_API_VERSION
	.align		4
        /*0000*/ 	.byte	0x04, 0x37
        /*0002*/ 	.short	(.L_175 - .L_174)
.L_174:
        /*0004*/ 	.word	0x00000082


	//----- nvinfo : EIATTR_KPARAM_INFO
	.align		4
.L_175:
        /*0008*/ 	.byte	0x04, 0x17
        /*000a*/ 	.short	(.L_177 - .L_176)
.L_176:
        /*000c*/ 	.word	0x00000000
        /*0010*/ 	.short	0x000a
        /*0012*/ 	.short	0x0050
        /*0014*/ 	.byte	0x00, 0xf0, 0x21, 0x00


	//----- nvinfo : EIATTR_KPARAM_INFO
	.align		4
.L_177:
        /*0018*/ 	.byte	0x04, 0x17
        /*001a*/ 	.short	(.L_179 - .L_178)
.L_178:
        /*001c*/ 	.word	0x00000000
        /*0020*/ 	.short	0x0009
        /*0022*/ 	.short	0x0048
        /*0024*/ 	.byte	0x00, 0xf0, 0x21, 0x00


	//----- nvinfo : EIATTR_KPARAM_INFO
	.align		4
.L_179:
        /*0028*/ 	.byte	0x04, 0x17
        /*002a*/ 	.short	(.L_181 - .L_180)
.L_180:
        /*002c*/ 	.word	0x00000000
        /*0030*/ 	.short	0x0008
        /*0032*/ 	.short	0x0040
        /*0034*/ 	.byte	0x00, 0xf5, 0x21, 0x00


	//----- nvinfo : EIATTR_KPARAM_INFO
	.align		4
.L_181:
        /*0038*/ 	.byte	0x04, 0x17
        /*003a*/ 	.short	(.L_183 - .L_182)
.L_182:
        /*003c*/ 	.word	0x00000000
        /*0040*/ 	.short	0x0007
        /*0042*/ 	.short	0x0038
        /*0044*/ 	.byte	0x00, 0xf5, 0x21, 0x00


	//----- nvinfo : EIATTR_KPARAM_INFO
	.align		4
.L_183:
        /*0048*/ 	.byte	0x04, 0x17
        /*004a*/ 	.short	(.L_185 - .L_184)
.L_184:
        /*004c*/ 	.word	0x00000000
        /*0050*/ 	.short	0x0006
        /*0052*/ 	.short	0x0030
        /*0054*/ 	.byte	0x00, 0xf5, 0x21, 0x00


	//----- nvinfo : EIATTR_KPARAM_INFO
	.align		4
.L_185:
        /*0058*/ 	.byte	0x04, 0x17
        /*005a*/ 	.short	(.L_187 - .L_186)
.L_186:
        /*005c*/ 	.word	0x00000000
        /*0060*/ 	.short	0x0005
        /*0062*/ 	.short	0x0028
        /*0064*/ 	.byte	0x00, 0xf5, 0x21, 0x00


	//----- nvinfo : EIATTR_KPARAM_INFO
	.align		4
.L_187:
        /*0068*/ 	.byte	0x04, 0x17
        /*006a*/ 	.short	(.L_189 - .L_188)
.L_188:
        /*006c*/ 	.word	0x00000000
        /*0070*/ 	.short	0x0004
        /*0072*/ 	.short	0x0020
        /*0074*/ 	.byte	0x00, 0xf5, 0x21, 0x00


	//----- nvinfo : EIATTR_KPARAM_INFO
	.align		4
.L_189:
        /*0078*/ 	.byte	0x04, 0x17
        /*007a*/ 	.short	(.L_191 - .L_190)
.L_190:
        /*007c*/ 	.word	0x00000000
        /*0080*/ 	.short	0x0003
        /*0082*/ 	.short	0x0018
        /*0084*/ 	.byte	0x00, 0xf5, 0x21, 0x00


	//----- nvinfo : EIATTR_KPARAM_INFO
	.align		4
.L_191:
        /*0088*/ 	.byte	0x04, 0x17
        /*008a*/ 	.short	(.L_193 - .L_192)
.L_192:
        /*008c*/ 	.word	0x00000000
        /*0090*/ 	.short	0x0002
        /*0092*/ 	.short	0x0010
        /*0094*/ 	.byte	0x00, 0xf5, 0x21, 0x00


	//----- nvinfo : EIATTR_KPARAM_INFO
	.align		4
.L_193:
        /*0098*/ 	.byte	0x04, 0x17
        /*009a*/ 	.short	(.L_195 - .L_194)
.L_194:
        /*009c*/ 	.word	0x00000000
        /*00a0*/ 	.short	0x0001
        /*00a2*/ 	.short	0x0008
        /*00a4*/ 	.byte	0x00, 0xf5, 0x21, 0x00


	//----- nvinfo : EIATTR_KPARAM_INFO
	.align		4
.L_195:
        /*00a8*/ 	.byte	0x04, 0x17
        /*00aa*/ 	.short	(.L_197 - .L_196)
.L_196:
        /*00ac*/ 	.word	0x00000000
        /*00b0*/ 	.short	0x0000
        /*00b2*/ 	.short	0x0000
        /*00b4*/ 	.byte	0x00, 0xf5, 0x21, 0x00


	//----- nvinfo : EIATTR_SPARSE_MMA_MASK
	.align		4
.L_197:
        /*00b8*/ 	.byte	0x03, 0x50
        /*00ba*/ 	.short	0x0000


	//----- nvinfo : EIATTR_MAXREG_COUNT
	.align		4
        /*00bc*/ 	.byte	0x03, 0x1b
        /*00be*/ 	.short	0x00ff


	//----- nvinfo : EIATTR_MERCURY_ISA_VERSION
	.align		4
        /*00c0*/ 	.byte	0x03, 0x5f
        /*00c2*/ 	.short	0x0101


	//----- nvinfo : EIATTR_VRC_CTA_INIT_COUNT
	.align		4
        /*00c4*/ 	.byte	0x02, 0x4a
	.zero		1
	.zero		1


	//----- nvinfo : EIATTR_EXIT_INSTR_OFFSETS
	.align		4
        /*00c8*/ 	.byte	0x04, 0x1c
        /*00ca*/ 	.short	(.L_199 - .L_198)


	//   ....[0]....
.L_198:
        /*00cc*/ 	.word	0x000015f0


	//----- nvinfo : EIATTR_CRS_STACK_SIZE
	.align		4
.L_199:
        /*00d0*/ 	.byte	0x04, 0x1e
        /*00d2*/ 	.short	(.L_201 - .L_200)
.L_200:
        /*00d4*/ 	.word	0x00000000


	//----- nvinfo : EIATTR_CBANK_PARAM_SIZE
	.align		4
.L_201:
        /*00d8*/ 	.byte	0x03, 0x19
        /*00da*/ 	.short	0x0058


	//----- nvinfo : EIATTR_PARAM_CBANK
	.align		4
        /*00dc*/ 	.byte	0x04, 0x0a
        /*00de*/ 	.short	(.L_203 - .L_202)
	.align		4
.L_202:
        /*00e0*/ 	.word	index@(.nv.constant0._Z11ComputeDispPdS_S_S_PKdS1_S1_S1_S1_ll)
        /*00e4*/ 	.short	0x0380
        /*00e6*/ 	.short	0x0058


	//----- nvinfo : EIATTR_SW_WAR
	.align		4
.L_203:
        /*00e8*/ 	.byte	0x04, 0x36
        /*00ea*/ 	.short	(.L_205 - .L_204)
.L_204:
        /*00ec*/ 	.word	0x00000008
.L_205:


//--------------------- .nv.callgraph             --------------------------
	.section	.nv.callgraph,"",@"SHT_CUDA_CALLGRAPH"
	.align	4
	.sectionentsize	8
	.align		4
        /*0000*/ 	.word	0x00000000
	.align		4
        /*0004*/ 	.word	0xffffffff
	.align		4
        /*0008*/ 	.word	0x00000000
	.align		4
        /*000c*/ 	.word	0xfffffffe
	.align		4
        /*0010*/ 	.word	0x00000000
	.align		4
        /*0014*/ 	.word	0xfffffffd
	.align		4
        /*0018*/ 	.word	0x00000000
	.align		4
        /*001c*/ 	.word	0xfffffffc


//--------------------- .text._Z13ComputeStressPKdS0_S0_S0_S0_PdS1_S1_S1_S0_ll --------------------------
	.section	.text._Z13ComputeStressPKdS0_S0_S0_S0_PdS1_S1_S1_S0_ll,"ax",@progbits
	.align	128
        .global         _Z13ComputeStressPKdS0_S0_S0_S0_PdS1_S1_S1_S0_ll
        .type           _Z13ComputeStressPKdS0_S0_S0_S0_PdS1_S1_S1_S0_ll,@function
        .size           _Z13ComputeStressPKdS0_S0_S0_S0_PdS1_S1_S1_S0_ll,(.L_x_84 - _Z13ComputeStressPKdS0_S0_S0_S0_PdS1_S1_S1_S0_ll)
        .other          _Z13ComputeStressPKdS0_S0_S0_S0_PdS1_S1_S1_S0_ll,@"STO_CUDA_ENTRY STV_DEFAULT"
_Z13ComputeStressPKdS0_S0_S0_S0_PdS1_S1_S1_S0_ll:
.text._Z13ComputeStressPKdS0_S0_S0_S0_PdS1_S1_S1_S0_ll:
[----:B------:R-:W-:Y:S08]  /*0000*/  LDC R1, c[0x0][0x37c] ;  /* 0x0000df00ff017b82 */ /* 0x000ff00000000800 */
[----:B------:R-:W0:Y:S01]  /*0010*/  LDC.64 R10, c[0x0][0x3c8] ;  /* 0x0000f200ff0a7b82 */ /* 0x000e220000000a00 */
[----:B------:R-:W0:Y:S01]  /*0020*/  LDCU.64 UR6, c[0x0][0x358] ;  /* 0x00006b00ff0677ac */ /* 0x000e220008000a00 */
[----:B------:R-:W1:Y:S01]  /*0030*/  S2R R17, SR_TID.X ;  /* 0x0000000000117919 */ /* 0x000e620000002100 */
[----:B------:R-:W2:Y:S01]  /*0040*/  LDCU.64 UR8, c[0x0][0x3d0] ;  /* 0x00007a00ff0877ac */ /* 0x000ea20008000a00 */
[----:B------:R-:W3:Y:S04]  /*0050*/  S2R R15, SR_TID.Y ;  /* 0x00000000000f7919 */ /* 0x000ee80000002200 */
[----:B------:R-:W1:Y:S01]  /*0060*/  S2UR UR4, SR_CTAID.X ;  /* 0x00000000000479c3 */ /* 0x000e620000002500 */
[----:B------:R-:W4:Y:S07]  /*0070*/  LDCU.64 UR10, c[0x0][0x380] ;  /* 0x00007000ff0a77ac */ /* 0x000f2e0008000a00 */
[----:B------:R-:W1:Y:S01]  /*0080*/  LDC R16, c[0x0][0x360] ;  /* 0x0000d800ff107b82 */ /* 0x000e620000000800 */
[----:B0-----:R-:W4:Y:S07]  /*0090*/  LDG.E.64 R18, desc[UR6][R10.64] ;  /* 0x000000060a127981 */ /* 0x001f2e000c1e1b00 */
[----:B------:R-:W3:Y:S08]  /*00a0*/  S2UR UR5, SR_CTAID.Y ;  /* 0x00000000000579c3 */ /* 0x000ef00000002600 */
[----:B------:R-:W3:Y:S01]  /*00b0*/  LDC R14, c[0x0][0x364] ;  /* 0x0000d900ff0e7b82 */ /* 0x000ee20000000800 */
[----:B------:R-:W5:Y:S01]  /*00c0*/  LDG.E.64 R10, desc[UR6][R10.64+0x8] ;  /* 0x000008060a0a7981 */ /* 0x000f62000c1e1b00 */
[----:B-1----:R-:W-:-:S05]  /*00d0*/  IMAD R16, R16, UR4, R17 ;  /* 0x0000000410107c24 */ /* 0x002fca000f8e0211 */
[--C-:B------:R-:W-:Y:S01]  /*00e0*/  SHF.R.S32.HI R17, RZ, 0x1f, R16.reuse ;  /* 0x0000001fff117819 */ /* 0x100fe20000011410 */
[----:B---3--:R-:W-:Y:S01]  /*00f0*/  IMAD R14, R14, UR5, R15 ;  /* 0x000000050e0e7c24 */ /* 0x008fe2000f8e020f */
[----:B------:R-:W0:Y:S03]  /*0100*/  LDCU.64 UR4, c[0x0][0x3a0] ;  /* 0x00007400ff0477ac */ /* 0x000e260008000a00 */
[----:B--2---:R-:W-:-:S04]  /*0110*/  IMAD.WIDE.U32 R20, R14, UR8, R16 ;  /* 0x000000080e147c25 */ /* 0x004fc8000f8e0010 */
[C---:B------:R-:W-:Y:S01]  /*0120*/  IMAD R23, R14.reuse, UR9, R21 ;  /* 0x000000090e177c24 */ /* 0x040fe2000f8e0215 */
[----:B------:R-:W-:Y:S01]  /*0130*/  IADD3 R0, P0, PT, R14, R20, RZ ;  /* 0x000000140e007210 */ /* 0x000fe20007f1e0ff */
[----:B------:R-:W1:Y:S04]  /*0140*/  LDCU.64 UR8, c[0x0][0x390] ;  /* 0x00007200ff0877ac */ /* 0x000e680008000a00 */
[----:B------:R-:W-:Y:S01]  /*0150*/  IMAD.X R3, RZ, RZ, R23, P0 ;  /* 0x000000ffff037224 */ /* 0x000fe200000e0617 */
[----:B----4-:R-:W-:-:S04]  /*0160*/  LEA R12, P0, R0, UR10, 0x3 ;  /* 0x0000000a000c7c11 */ /* 0x010fc8000f8018ff */
[----:B------:R-:W-:-:S05]  /*0170*/  LEA.HI.X R13, R0, UR11, R3, 0x3, P0 ;  /* 0x0000000b000d7c11 */ /* 0x000fca00080f1c03 */
[----:B------:R-:W2:Y:S04]  /*0180*/  LDG.E.64 R2, desc[UR6][R12.64+0x8] ;  /* 0x000008060c027981 */ /* 0x000ea8000c1e1b00 */
[----:B------:R-:W2:Y:S01]  /*0190*/  LDG.E.64 R6, desc[UR6][R12.64] ;  /* 0x000000060c067981 */ /* 0x000ea2000c1e1b00 */
[C---:B------:R-:W-:Y:S01]  /*01a0*/  IMAD.SHL.U32 R4, R20.reuse, 0x8, RZ ;  /* 0x0000000814047824 */ /* 0x040fe200078e00ff */
[----:B------:R-:W-:-:S04]  /*01b0*/  SHF.L.U64.HI R5, R20, 0x3, R23 ;  /* 0x0000000314057819 */ /* 0x000fc80000010217 */
[C---:B0-----:R-:W-:Y:S02]  /*01c0*/  IADD3 R34, P0, PT, R4.reuse, UR4, RZ ;  /* 0x0000000404227c10 */ /* 0x041fe4000ff1e0ff */
[----:B-1----:R-:W-:Y:S02]  /*01d0*/  IADD3 R36, P1, PT, R4, UR8, RZ ;  /* 0x0000000804247c10 */ /* 0x002fe4000ff3e0ff */
[C---:B------:R-:W-:Y:S02]  /*01e0*/  IADD3.X R35, PT, PT, R5.reuse, UR5, RZ, P0, !PT ;  /* 0x0000000505237c10 */ /* 0x040fe400087fe4ff */
[----:B------:R-:W-:-:S04]  /*01f0*/  IADD3.X R37, PT, PT, R5, UR9, RZ, P1, !PT ;  /* 0x0000000905257c10 */ /* 0x000fc80008ffe4ff */
[----:B------:R-:W5:Y:S04]  /*0200*/  LDG.E.64 R34, desc[UR6][R34.64] ;  /* 0x0000000622227981 */ /* 0x000f68000c1e1b00 */
[----:B------:R-:W5:Y:S01]  /*0210*/  LDG.E.64 R36, desc[UR6][R36.64] ;  /* 0x0000000624247981 */ /* 0x000f62000c1e1b00 */
[----:B------:R-:W-:Y:S01]  /*0220*/  IMAD.MOV.U32 R8, RZ, RZ, 0x1 ;  /* 0x00000001ff087424 */ /* 0x000fe200078e00ff */
[----:B------:R-:W-:Y:S01]  /*0230*/  BSSY.RECONVERGENT B0, `(.L_x_0) ;  /* 0x0000015000007945 */ /* 0x000fe20003800200 */
[----:B------:R-:W0:Y:S04]  /*0240*/  MUFU.RCP64H R9, R19 ;  /* 0x0000001300097308 */ /* 0x000e280000001800 */
[----:B0-----:R-:W-:-:S08]  /*0250*/  DFMA R24, -R18, R8, 1 ;  /* 0x3ff000001218742b */ /* 0x001fd00000000108 */
[----:B------:R-:W-:-:S08]  /*0260*/  DFMA R24, R24, R24, R24 ;  /* 0x000000181818722b */ /* 0x000fd00000000018 */
[----:B------:R-:W-:-:S08]  /*0270*/  DFMA R24, R8, R24, R8 ;  /* 0x000000180818722b */ /* 0x000fd00000000008 */
[----:B------:R-:W-:-:S08]  /*0280*/  DFMA R8, -R18, R24, 1 ;  /* 0x3ff000001208742b */ /* 0x000fd00000000118 */
[----:B------:R-:W-:Y:S02]  /*0290*/  DFMA R8, R24, R8, R24 ;  /* 0x000000081808722b */ /* 0x000fe40000000018 */
[----:B--2---:R-:W-:-:S08]  /*02a0*/  DADD R28, R2, -R6 ;  /* 0x00000000021c7229 */ /* 0x004fd00000000806 */
[----:B------:R-:W-:-:S08]  /*02b0*/  DMUL R2, R28, R8 ;  /* 0x000000081c027228 */ /* 0x000fd00000000000 */
[----:B------:R-:W-:-:S08]  /*02c0*/  DFMA R6, -R18, R2, R28 ;  /* 0x000000021206722b */ /* 0x000fd0000000011c */
[----:B------:R-:W-:Y:S01]  /*02d0*/  DFMA R2, R8, R6, R2 ;  /* 0x000000060802722b */ /* 0x000fe20000000002 */
[----:B------:R-:W-:-:S09]  /*02e0*/  FSETP.GEU.AND P1, PT, |R29|, 6.5827683646048100446e-37, PT ;  /* 0x036000001d00780b */ /* 0x000fd20003f2e200 */
[----:B------:R-:W-:-:S05]  /*02f0*/  FFMA R0, RZ, R19, R3 ;  /* 0x00000013ff007223 */ /* 0x000fca0000000003 */
[----:B------:R-:W-:-:S13]  /*0300*/  FSETP.GT.AND P0, PT, |R0|, 1.469367938527859385e-39, PT ;  /* 0x001000000000780b */ /* 0x000fda0003f04200 */
[----:B------:R-:W-:Y:S05]  /*0310*/  @P0 BRA P1, `(.L_x_1) ;  /* 0x0000000000180947 */ /* 0x000fea0000800000 */
[----:B------:R-:W-:Y:S01]  /*0320*/  IMAD.MOV.U32 R26, RZ, RZ, R18 ;  /* 0x000000ffff1a7224 */ /* 0x000fe200078e0012 */
[----:B------:R-:W-:Y:S01]  /*0330*/  MOV R0, 0x360 ;  /* 0x0000036000007802 */ /* 0x000fe20000000f00 */
[----:B------:R-:W-:-:S07]  /*0340*/  IMAD.MOV.U32 R27, RZ, RZ, R19 ;  /* 0x000000ffff1b7224 */ /* 0x000fce00078e0013 */
[----:B-----5:R-:W-:Y:S05]  /*0350*/  CALL.REL.NOINC `($__internal_0_$__cuda_sm20_div_rn_f64_full) ;  /* 0x0000001000b87944 */ /* 0x020fea0003c00000 */
[----:B------:R-:W-:Y:S02]  /*0360*/  IMAD.MOV.U32 R2, RZ, RZ, R38 ;  /* 0x000000ffff027224 */ /* 0x000fe400078e0026 */
[----:B------:R-:W-:-:S07]  /*0370*/  IMAD.MOV.U32 R3, RZ, RZ, R39 ;  /* 0x000000ffff037224 */ /* 0x000fce00078e0027 */
.L_x_1:
[----:B------:R-:W-:Y:S05]  /*0380*/  BSYNC.RECONVERGENT B0 ;  /* 0x0000000000007941 */ /* 0x000fea0003800200 */
.L_x_0:
[----:B------:R-:W0:Y:S01]  /*0390*/  LDCU.64 UR8, c[0x0][0x3d0] ;  /* 0x00007a00ff0877ac */ /* 0x000e220008000a00 */
[----:B------:R-:W1:Y:S01]  /*03a0*/  LDCU.64 UR4, c[0x0][0x388] ;  /* 0x00007100ff0477ac */ /* 0x000e620008000a00 */
[----:B0-----:R-:W-:-:S04]  /*03b0*/  IADD3 R0, P0, PT, R20, UR8, RZ ;  /* 0x0000000814007c10 */ /* 0x001fc8000ff1e0ff */
[----:B------:R-:W-:Y:S02]  /*03c0*/  IADD3.X R23, PT, PT, R23, UR9, RZ, P0, !PT ;  /* 0x0000000917177c10 */ /* 0x000fe400087fe4ff */
[----:B-1----:R-:W-:Y:S02]  /*03d0*/  IADD3 R20, P1, PT, R4, UR4, RZ ;  /* 0x0000000404147c10 */ /* 0x002fe4000ff3e0ff */
[C---:B------:R-:W-:Y:S02]  /*03e0*/  LEA R22, P0, R0.reuse, UR4, 0x3 ;  /* 0x0000000400167c11 */ /* 0x040fe4000f8018ff */
[----:B------:R-:W-:Y:S02]  /*03f0*/  IADD3.X R21, PT, PT, R5, UR5, RZ, P1, !PT ;  /* 0x0000000505157c10 */ /* 0x000fe40008ffe4ff */
[----:B------:R-:W-:-:S03]  /*0400*/  LEA.HI.X R23, R0, UR5, R23, 0x3, P0 ;  /* 0x0000000500177c11 */ /* 0x000fc600080f1c17 */
[----:B------:R-:W2:Y:S04]  /*0410*/  LDG.E.64 R8, desc[UR6][R20.64] ;  /* 0x0000000614087981 */ /* 0x000ea8000c1e1b00 */
[----:B------:R-:W2:Y:S01]  /*0420*/  LDG.E.64 R6, desc[UR6][R22.64] ;  /* 0x0000000616067981 */ /* 0x000ea2000c1e1b00 */
[----:B-----5:R-:W0:Y:S01]  /*0430*/  MUFU.RCP64H R25, R11 ;  /* 0x0000000b00197308 */ /* 0x020e220000001800 */
[----:B------:R-:W-:Y:S01]  /*0440*/  IMAD.MOV.U32 R24, RZ, RZ, 0x1 ;  /* 0x00000001ff187424 */ /* 0x000fe200078e00ff */
[----:B------:R-:W-:Y:S05]  /*0450*/  BSSY.RECONVERGENT B0, `(.L_x_2) ;  /* 0x0000014000007945 */ /* 0x000fea0003800200 */
[----:B0-----:R-:W-:-:S08]  /*0460*/  DFMA R26, -R10, R24, 1 ;  /* 0x3ff000000a1a742b */ /* 0x001fd00000000118 */
[----:B------:R-:W-:-:S08]  /*0470*/  DFMA R26, R26, R26, R26 ;  /* 0x0000001a1a1a722b */ /* 0x000fd0000000001a */
[----:B------:R-:W-:-:S08]  /*0480*/  DFMA R26, R24, R26, R24 ;  /* 0x0000001a181a722b */ /* 0x000fd00000000018 */
[----:B------:R-:W-:-:S08]  /*0490*/  DFMA R24, -R10, R26, 1 ;  /* 0x3ff000000a18742b */ /* 0x000fd0000000011a */
[----:B------:R-:W-:Y:S02]  /*04a0*/  DFMA R24, R26, R24, R26 ;  /* 0x000000181a18722b */ /* 0x000fe4000000001a */
[----:B--2---:R-:W-:-:S08]  /*04b0*/  DADD R28, R6, -R8 ;  /* 0x00000000061c7229 */ /* 0x004fd00000000808 */
[----:B------:R-:W-:Y:S02]  /*04c0*/  DMUL R6, R28, R24 ;  /* 0x000000181c067228 */ /* 0x000fe40000000000 */
[----:B------:R-:W-:-:S06]  /*04d0*/  FSETP.GEU.AND P1, PT, |R29|, 6.5827683646048100446e-37, PT ;  /* 0x036000001d00780b */ /* 0x000fcc0003f2e200 */
[----:B------:R-:W-:-:S08]  /*04e0*/  DFMA R8, -R10, R6, R28 ;  /* 0x000000060a08722b */ /* 0x000fd0000000011c */
[----:B------:R-:W-:-:S10]  /*04f0*/  DFMA R6, R24, R8, R6 ;  /* 0x000000081806722b */ /* 0x000fd40000000006 */
[----:B------:R-:W-:-:S05]  /*0500*/  FFMA R0, RZ, R11, R7 ;  /* 0x0000000bff007223 */ /* 0x000fca0000000007 */
[----:B------:R-:W-:-:S13]  /*0510*/  FSETP.GT.AND P0, PT, |R0|, 1.469367938527859385e-39, PT ;  /* 0x001000000000780b */ /* 0x000fda0003f04200 */
[----:B------:R-:W-:Y:S05]  /*0520*/  @P0 BRA P1, `(.L_x_3) ;  /* 0x0000000000180947 */ /* 0x000fea0000800000 */
[----:B------:R-:W-:Y:S01]  /*0530*/  IMAD.MOV.U32 R26, RZ, RZ, R10 ;  /* 0x000000ffff1a7224 */ /* 0x000fe200078e000a */
[----:B------:R-:W-:Y:S01]  /*0540*/  MOV R0, 0x570 ;  /* 0x0000057000007802 */ /* 0x000fe20000000f00 */
[----:B------:R-:W-:-:S07]  /*0550*/  IMAD.MOV.U32 R27, RZ, RZ, R11 ;  /* 0x000000ffff1b7224 */ /* 0x000fce00078e000b */
[----:B------:R-:W-:Y:S05]  /*0560*/  CALL.REL.NOINC `($__internal_0_$__cuda_sm20_div_rn_f64_full) ;  /* 0x0000001000347944 */ /* 0x000fea0003c00000 */
[----:B------:R-:W-:Y:S02]  /*0570*/  IMAD.MOV.U32 R6, RZ, RZ, R38 ;  /* 0x000000ffff067224 */ /* 0x000fe400078e0026 */
[----:B------:R-:W-:-:S07]  /*0580*/  IMAD.MOV.U32 R7, RZ, RZ, R39 ;  /* 0x000000ffff077224 */ /* 0x000fce00078e0027 */
.L_x_3:
[----:B------:R-:W-:Y:S05]  /*0590*/  BSYNC.RECONVERGENT B0 ;  /* 0x0000000000007941 */ /* 0x000fea0003800200 */
.L_x_2:
[----:B------:R-:W0:Y:S01]  /*05a0*/  LDCU.64 UR4, c[0x0][0x3a8] ;  /* 0x00007500ff0477ac */ /* 0x000e220008000a00 */
[----:B------:R-:W-:-:S08]  /*05b0*/  DADD R2, R6, R2 ;  /* 0x0000000006027229 */ /* 0x000fd00000000002 */
[----:B------:R-:W-:Y:S01]  /*05c0*/  DFMA R2, -R36, R2, R34 ;  /* 0x000000022402722b */ /* 0x000fe20000000122 */
[----:B0-----:R-:W-:-:S04]  /*05d0*/  IADD3 R24, P0, PT, R4, UR4, RZ ;  /* 0x0000000404187c10 */ /* 0x001fc8000ff1e0ff */
[----:B------:R-:W-:Y:S01]  /*05e0*/  IADD3.X R25, PT, PT, R5, UR5, RZ, P0, !PT ;  /* 0x0000000505197c10 */ /* 0x000fe200087fe4ff */
[----:B------:R-:W0:Y:S04]  /*05f0*/  LDCU.64 UR4, c[0x0][0x398] ;  /* 0x00007300ff0477ac */ /* 0x000e280008000a00 */
[----:B------:R1:W-:Y:S04]  /*0600*/  STG.E.64 desc[UR6][R24.64], R2 ;  /* 0x0000000218007986 */ /* 0x0003e8000c101b06 */
[----:B------:R-:W2:Y:S04]  /*0610*/  LDG.E.64 R6, desc[UR6][R12.64+0x8] ;  /* 0x000008060c067981 */ /* 0x000ea8000c1e1b00 */
[----:B------:R-:W2:Y:S01]  /*0620*/  LDG.E.64 R8, desc[UR6][R12.64] ;  /* 0x000000060c087981 */ /* 0x000ea2000c1e1b00 */
[----:B0-----:R-:W-:-:S04]  /*0630*/  IADD3 R34, P0, PT, R4, UR4, RZ ;  /* 0x0000000404227c10 */ /* 0x001fc8000ff1e0ff */
[----:B------:R-:W-:-:S05]  /*0640*/  IADD3.X R35, PT, PT, R5, UR5, RZ, P0, !PT ;  /* 0x0000000505237c10 */ /* 0x000fca00087fe4ff */
[----:B------:R-:W3:Y:S01]  /*0650*/  LDG.E.64 R36, desc[UR6][R34.64] ;  /* 0x0000000622247981 */ /* 0x000ee2000c1e1b00 */
[----:B------:R-:W0:Y:S01]  /*0660*/  MUFU.RCP64H R27, R19 ;  /* 0x00000013001b7308 */ /* 0x000e220000001800 */
[----:B------:R-:W-:Y:S01]  /*0670*/  IMAD.MOV.U32 R26, RZ, RZ, 0x1 ;  /* 0x00000001ff1a7424 */ /* 0x000fe200078e00ff */
[----:B------:R-:W-:Y:S05]  /*0680*/  BSSY.RECONVERGENT B0, `(.L_x_4) ;  /* 0x0000015000007945 */ /* 0x000fea0003800200 */
[----:B0-----:R-:W-:-:S08]  /*0690*/  DFMA R28, -R18, R26, 1 ;  /* 0x3ff00000121c742b */ /* 0x001fd0000000011a */
[----:B------:R-:W-:-:S08]  /*06a0*/  DFMA R28, R28, R28, R28 ;  /* 0x0000001c1c1c722b */ /* 0x000fd0000000001c */
[----:B------:R-:W-:-:S08]  /*06b0*/  DFMA R28, R26, R28, R26 ;  /* 0x0000001c1a1c722b */ /* 0x000fd0000000001a */
[----:B-1----:R-:W-:-:S08]  /*06c0*/  DFMA R2, -R18, R28, 1 ;  /* 0x3ff000001202742b */ /* 0x002fd0000000011c */
[----:B------:R-:W-:Y:S02]  /*06d0*/  DFMA R24, R28, R2, R28 ;  /* 0x000000021c18722b */ /* 0x000fe4000000001c */
[----:B--2---:R-:W-:-:S08]  /*06e0*/  DADD R28, R6, -R8 ;  /* 0x00000000061c7229 */ /* 0x004fd00000000808 */
[----:B------:R-:W-:Y:S02]  /*06f0*/  DMUL R2, R24, R28 ;  /* 0x0000001c18027228 */ /* 0x000fe40000000000 */
[----:B------:R-:W-:Y:S01]  /*0700*/  FSETP.GEU.AND P1, PT, |R29|, 6.5827683646048100446e-37, PT ;  /* 0x036000001d00780b */ /* 0x000fe20003f2e200 */
[----:B---3--:R-:W-:-:S05]  /*0710*/  DADD R36, R36, R36 ;  /* 0x0000000024247229 */ /* 0x008fca0000000024 */
        /* <DEDUP_REMOVED lines=11> */
.L_x_5:
[----:B------:R-:W-:Y:S05]  /*07d0*/  BSYNC.RECONVERGENT B0 ;  /* 0x0000000000007941 */ /* 0x000fea0003800200 */
.L_x_4:
[----:B------:R-:W2:Y:S04]  /*07e0*/  LDG.E.64 R6, desc[UR6][R22.64] ;  /* 0x0000000616067981 */ /* 0x000ea8000c1e1b00 */
[----:B------:R-:W2:Y:S01]  /*07f0*/  LDG.E.64 R8, desc[UR6][R20.64] ;  /* 0x0000000614087981 */ /* 0x000ea2000c1e1b00 */
[----:B------:R-:W0:Y:S01]  /*0800*/  MUFU.RCP64H R25, R11 ;  /* 0x0000000b00197308 */ /* 0x000e220000001800 */
        /* <DEDUP_REMOVED lines=21> */
.L_x_7:
[----:B------:R-:W-:Y:S05]  /*0960*/  BSYNC.RECONVERGENT B0 ;  /* 0x0000000000007941 */ /* 0x000fea0003800200 */
.L_x_6:
[----:B------:R-:W0:Y:S01]  /*0970*/  MUFU.RCP64H R9, 3 ;  /* 0x4008000000097908 */ /* 0x000e220000001800 */
[----:B------:R-:W-:Y:S01]  /*0980*/  IMAD.MOV.U32 R26, RZ, RZ, 0x0 ;  /* 0x00000000ff1a7424 */ /* 0x000fe200078e00ff */
[----:B------:R-:W-:Y:S01]  /*0990*/  DADD R28, R6, R2 ;  /* 0x00000000061c7229 */ /* 0x000fe20000000002 */
[----:B------:R-:W-:Y:S01]  /*09a0*/  IMAD.MOV.U32 R27, RZ, RZ, 0x40080000 ;  /* 0x40080000ff1b7424 */ /* 0x000fe200078e00ff */
[----:B------:R-:W-:Y:S01]  /*09b0*/  BSSY.RECONVERGENT B0, `(.L_x_8) ;  /* 0x0000014000007945 */ /* 0x000fe20003800200 */
[----:B------:R-:W-:-:S07]  /*09c0*/  IMAD.MOV.U32 R8, RZ, RZ, 0x1 ;  /* 0x00000001ff087424 */ /* 0x000fce00078e00ff */
[----:B------:R-:W-:Y:S01]  /*09d0*/  FSETP.GEU.AND P1, PT, |R29|, 6.5827683646048100446e-37, PT ;  /* 0x036000001d00780b */ /* 0x000fe20003f2e200 */
[----:B0-----:R-:W-:-:S08]  /*09e0*/  DFMA R24, R8, -R26, 1 ;  /* 0x3ff000000818742b */ /* 0x001fd0000000081a */
[----:B------:R-:W-:-:S08]  /*09f0*/  DFMA R24, R24, R24, R24 ;  /* 0x000000181818722b */ /* 0x000fd00000000018 */
[----:B------:R-:W-:-:S08]  /*0a00*/  DFMA R24, R8, R24, R8 ;  /* 0x000000180818722b */ /* 0x000fd00000000008 */
[----:B------:R-:W-:-:S08]  /*0a10*/  DFMA R8, R24, -R26, 1 ;  /* 0x3ff000001808742b */ /* 0x000fd0000000081a */
[----:B------:R-:W-:-:S08]  /*0a20*/  DFMA R8, R24, R8, R24 ;  /* 0x000000081808722b */ /* 0x000fd00000000018 */
[----:B------:R-:W-:-:S08]  /*0a30*/  DMUL R6, R28, R8 ;  /* 0x000000081c067228 */ /* 0x000fd00000000000 */
[----:B------:R-:W-:-:S08]  /*0a40*/  DFMA R24, R6, -3, R28 ;  /* 0xc00800000618782b */ /* 0x000fd0000000001c */
[----:B------:R-:W-:-:S10]  /*0a50*/  DFMA R6, R8, R24, R6 ;  /* 0x000000180806722b */ /* 0x000fd40000000006 */
[----:B------:R-:W-:-:S05]  /*0a60*/  FFMA R0, RZ, 2.125, R7 ;  /* 0x40080000ff007823 */ /* 0x000fca0000000007 */
[----:B------:R-:W-:-:S13]  /*0a70*/  FSETP.GT.AND P0, PT, |R0|, 1.469367938527859385e-39, PT ;  /* 0x001000000000780b */ /* 0x000fda0003f04200 */
[----:B------:R-:W-:Y:S05]  /*0a80*/  @P0 BRA P1, `(.L_x_9) ;  /* 0x0000000000180947 */ /* 0x000fea0000800000 */
[----:B------:R-:W-:Y:S01]  /*0a90*/  IMAD.MOV.U32 R26, RZ, RZ, RZ ;  /* 0x000000ffff1a7224 */ /* 0x000fe200078e00ff */
[----:B------:R-:W-:Y:S01]  /*0aa0*/  MOV R0, 0xad0 ;  /* 0x00000ad000007802 */ /* 0x000fe20000000f00 */
[----:B------:R-:W-:-:S07]  /*0ab0*/  IMAD.MOV.U32 R27, RZ, RZ, 0x40080000 ;  /* 0x40080000ff1b7424 */ /* 0x000fce00078e00ff */
[----:B------:R-:W-:Y:S05]  /*0ac0*/  CALL.REL.NOINC `($__internal_0_$__cuda_sm20_div_rn_f64_full) ;  /* 0x0000000800dc7944 */ /* 0x000fea0003c00000 */
[----:B------:R-:W-:Y:S02]  /*0ad0*/  IMAD.MOV.U32 R6, RZ, RZ, R38 ;  /* 0x000000ffff067224 */ /* 0x000fe400078e0026 */
[----:B------:R-:W-:-:S07]  /*0ae0*/  IMAD.MOV.U32 R7, RZ, RZ, R39 ;  /* 0x000000ffff077224 */ /* 0x000fce00078e0027 */
.L_x_9:
[----:B------:R-:W-:Y:S05]  /*0af0*/  BSYNC.RECONVERGENT B0 ;  /* 0x0000000000007941 */ /* 0x000fea0003800200 */
.L_x_8:
[----:B------:R-:W0:Y:S01]  /*0b00*/  LDCU.64 UR4, c[0x0][0x3b0] ;  /* 0x00007600ff0477ac */ /* 0x000e220008000a00 */
[----:B------:R-:W-:-:S08]  /*0b10*/  DADD R2, -R6, R2 ;  /* 0x0000000006027229 */ /* 0x000fd00000000102 */
[----:B------:R-:W-:Y:S01]  /*0b20*/  DMUL R2, R36, R2 ;  /* 0x0000000224027228 */ /* 0x000fe20000000000 */
[----:B0-----:R-:W-:-:S04]  /*0b30*/  IADD3 R24, P0, PT, R4, UR4, RZ ;  /* 0x0000000404187c10 */ /* 0x001fc8000ff1e0ff */
[----:B------:R-:W-:-:S05]  /*0b40*/  IADD3.X R25, PT, PT, R5, UR5, RZ, P0, !PT ;  /* 0x0000000505197c10 */ /* 0x000fca00087fe4ff */
[----:B------:R0:W-:Y:S04]  /*0b50*/  STG.E.64 desc[UR6][R24.64], R2 ;  /* 0x0000000218007986 */ /* 0x0001e8000c101b06 */
[----:B------:R-:W2:Y:S04]  /*0b60*/  LDG.E.64 R20, desc[UR6][R20.64] ;  /* 0x0000000614147981 */ /* 0x000ea8000c1e1b00 */
[----:B------:R-:W2:Y:S04]  /*0b70*/  LDG.E.64 R8, desc[UR6][R22.64] ;  /* 0x0000000616087981 */ /* 0x000ea8000c1e1b00 */
[----:B------:R-:W3:Y:S01]  /*0b80*/  LDG.E.64 R6, desc[UR6][R34.64] ;  /* 0x0000000622067981 */ /* 0x000ee2000c1e1b00 */
[----:B------:R-:W1:Y:S01]  /*0b90*/  MUFU.RCP64H R27, R11 ;  /* 0x0000000b001b7308 */ /* 0x000e620000001800 */
[----:B------:R-:W-:Y:S01]  /*0ba0*/  IMAD.MOV.U32 R26, RZ, RZ, 0x1 ;  /* 0x00000001ff1a7424 */ /* 0x000fe200078e00ff */
[----:B------:R-:W-:Y:S05]  /*0bb0*/  BSSY.RECONVERGENT B0, `(.L_x_10) ;  /* 0x0000015000007945 */ /* 0x000fea0003800200 */
[----:B-1----:R-:W-:-:S08]  /*0bc0*/  DFMA R28, -R10, R26, 1 ;  /* 0x3ff000000a1c742b */ /* 0x002fd0000000011a */
[----:B------:R-:W-:-:S08]  /*0bd0*/  DFMA R28, R28, R28, R28 ;  /* 0x0000001c1c1c722b */ /* 0x000fd0000000001c */
[----:B------:R-:W-:-:S08]  /*0be0*/  DFMA R28, R26, R28, R26 ;  /* 0x0000001c1a1c722b */ /* 0x000fd0000000001a */
[----:B------:R-:W-:-:S08]  /*0bf0*/  DFMA R26, -R10, R28, 1 ;  /* 0x3ff000000a1a742b */ /* 0x000fd0000000011c */
[----:B------:R-:W-:Y:S02]  /*0c00*/  DFMA R26, R28, R26, R28 ;  /* 0x0000001a1c1a722b */ /* 0x000fe4000000001c */
[----:B--2---:R-:W-:Y:S02]  /*0c10*/  DADD R28, R8, -R20 ;  /* 0x00000000081c7229 */ /* 0x004fe40000000814 */
[----:B---3--:R-:W-:-:S06]  /*0c20*/  DADD R20, R6, R6 ;  /* 0x0000000006147229 */ /* 0x008fcc0000000006 */
[----:B0-----:R-:W-:Y:S02]  /*0c30*/  DMUL R2, R26, R28 ;  /* 0x0000001c1a027228 */ /* 0x001fe40000000000 */
        /* <DEDUP_REMOVED lines=12> */
.L_x_11:
[----:B------:R-:W-:Y:S05]  /*0d00*/  BSYNC.RECONVERGENT B0 ;  /* 0x0000000000007941 */ /* 0x000fea0003800200 */
.L_x_10:
        /* <DEDUP_REMOVED lines=24> */
.L_x_13:
[----:B------:R-:W-:Y:S05]  /*0e90*/  BSYNC.RECONVERGENT B0 ;  /* 0x0000000000007941 */ /* 0x000fea0003800200 */
.L_x_12:
        /* <DEDUP_REMOVED lines=24> */
.L_x_15:
[----:B------:R-:W-:Y:S05]  /*1020*/  BSYNC.RECONVERGENT B0 ;  /* 0x0000000000007941 */ /* 0x000fea0003800200 */
.L_x_14:
[----:B------:R-:W0:Y:S01]  /*1030*/  LDCU.128 UR8, c[0x0][0x3d0] ;  /* 0x00007a00ff0877ac */ /* 0x000e220008000c00 */
[----:B------:R-:W-:Y:S01]  /*1040*/  DADD R2, -R6, R2 ;  /* 0x0000000006027229 */ /* 0x000fe20000000102 */
[----:B------:R-:W1:Y:S07]  /*1050*/  LDCU.64 UR12, c[0x0][0x3b8] ;  /* 0x00007700ff0c77ac */ /* 0x000e6e0008000a00 */
[----:B------:R-:W-:Y:S01]  /*1060*/  DMUL R2, R20, R2 ;  /* 0x0000000214027228 */ /* 0x000fe20000000000 */
[----:B0-----:R-:W-:-:S02]  /*1070*/  UIADD3 UR4, UP1, UPT, UR10, -0x1, URZ ;  /* 0xffffffff0a047890 */ /* 0x001fc4000ff3e0ff */
[----:B------:R-:W-:Y:S02]  /*1080*/  UIADD3 UR10, UP0, UPT, UR8, -0x1, URZ ;  /* 0xffffffff080a7890 */ /* 0x000fe4000ff1e0ff */
[----:B------:R-:W-:Y:S01]  /*1090*/  UIADD3.X UR5, UPT, UPT, UR11, -0x1, URZ, UP1, !UPT ;  /* 0xffffffff0b057890 */ /* 0x000fe20008ffe4ff */
[----:B-1----:R-:W-:Y:S01]  /*10a0*/  IADD3 R4, P2, PT, R4, UR12, RZ ;  /* 0x0000000c04047c10 */ /* 0x002fe2000ff5e0ff */
[----:B------:R-:W-:Y:S01]  /*10b0*/  UIADD3.X UR11, UPT, UPT, UR9, -0x1, URZ, UP0, !UPT ;  /* 0xffffffff090b7890 */ /* 0x000fe200087fe4ff */
[----:B------:R-:W-:Y:S02]  /*10c0*/  ISETP.LT.U32.AND P0, PT, R14, UR4, PT ;  /* 0x000000040e007c0c */ /* 0x000fe4000bf01070 */
[----:B------:R-:W-:Y:S01]  /*10d0*/  ISETP.GE.U32.AND P1, PT, R16, UR10, PT ;  /* 0x0000000a10007c0c */ /* 0x000fe2000bf26070 */
[----:B------:R-:W-:Y:S01]  /*10e0*/  IMAD.U32 R0, RZ, RZ, UR5 ;  /* 0x00000005ff007e24 */ /* 0x000fe2000f8e00ff */
[----:B------:R-:W-:Y:S01]  /*10f0*/  IADD3.X R5, PT, PT, R5, UR13, RZ, P2, !PT ;  /* 0x0000000d05057c10 */ /* 0x000fe200097fe4ff */
[----:B------:R-:W-:-:S03]  /*1100*/  IMAD.U32 R7, RZ, RZ, UR11 ;  /* 0x0000000bff077e24 */ /* 0x000fc6000f8e00ff */
[----:B------:R-:W-:Y:S01]  /*1110*/  ISETP.GT.AND.EX P0, PT, R0, RZ, PT, P0 ;  /* 0x000000ff0000720c */ /* 0x000fe20003f04300 */
[----:B------:R0:W-:Y:S03]  /*1120*/  STG.E.64 desc[UR6][R4.64], R2 ;  /* 0x0000000204007986 */ /* 0x0001e6000c101b06 */
[----:B------:R-:W-:-:S13]  /*1130*/  ISETP.LE.OR.EX P0, PT, R7, R17, !P0, P1 ;  /* 0x000000110700720c */ /* 0x000fda0004703710 */
[----:B0-----:R-:W-:Y:S05]  /*1140*/  @P0 EXIT ;  /* 0x000000000000094d */ /* 0x001fea0003800000 */
[----:B------:R-:W-:Y:S01]  /*1150*/  USHF.L.U32 UR5, UR8, 0x3, URZ ;  /* 0x0000000308057899 */ /* 0x000fe200080006ff */
[----:B------:R-:W2:Y:S01]  /*1160*/  LDG.E.64 R2, desc[UR6][R34.64] ;  /* 0x0000000622027981 */ /* 0x000ea2000c1e1b00 */
[----:B------:R-:W-:-:S03]  /*1170*/  USHF.L.U64.HI UR4, UR8, 0x3, UR9 ;  /* 0x0000000308047899 */ /* 0x000fc60008010209 */
[----:B------:R-:W2:Y:S01]  /*1180*/  LDG.E.64 R8, desc[UR6][R34.64+0x8] ;  /* 0x0000080622087981 */ /* 0x000ea2000c1e1b00 */
[----:B------:R-:W-:-:S04]  /*1190*/  IADD3 R24, P0, PT, R12, UR5, RZ ;  /* 0x000000050c187c10 */ /* 0x000fc8000ff1e0ff */
[----:B------:R-:W-:Y:S02]  /*11a0*/  IADD3.X R25, PT, PT, R13, UR4, RZ, P0, !PT ;  /* 0x000000040d197c10 */ /* 0x000fe400087fe4ff */
[----:B------:R-:W3:Y:S04]  /*11b0*/  LDG.E.64 R12, desc[UR6][R12.64+0x8] ;  /* 0x000008060c0c7981 */ /* 0x000ee8000c1e1b00 */
[----:B------:R-:W3:Y:S01]  /*11c0*/  LDG.E.64 R24, desc[UR6][R24.64+0x10] ;  /* 0x0000100618187981 */ /* 0x000ee2000c1e1b00 */
[----:B------:R-:W-:-:S04]  /*11d0*/  IADD3 R20, P0, PT, R34, UR5, RZ ;  /* 0x0000000522147c10 */ /* 0x000fc8000ff1e0ff */
[----:B------:R-:W-:-:S05]  /*11e0*/  IADD3.X R21, PT, PT, R35, UR4, RZ, P0, !PT ;  /* 0x0000000423157c10 */ /* 0x000fca00087fe4ff */
[----:B------:R-:W4:Y:S04]  /*11f0*/  LDG.E.64 R4, desc[UR6][R20.64] ;  /* 0x0000000614047981 */ /* 0x000f28000c1e1b00 */
[----:B------:R-:W5:Y:S01]  /*1200*/  LDG.E.64 R6, desc[UR6][R20.64+0x8] ;  /* 0x0000080614067981 */ /* 0x000f62000c1e1b00 */
[----:B------:R-:W0:Y:S01]  /*1210*/  MUFU.RCP64H R27, R11 ;  /* 0x0000000b001b7308 */ /* 0x000e220000001800 */
[----:B------:R-:W-:-:S06]  /*1220*/  IMAD.MOV.U32 R26, RZ, RZ, 0x1 ;  /* 0x00000001ff1a7424 */ /* 0x000fcc00078e00ff */
[----:B0-----:R-:W-:-:S08]  /*1230*/  DFMA R28, -R10, R26, 1 ;  /* 0x3ff000000a1c742b */ /* 0x001fd0000000011a */
[----:B------:R-:W-:-:S08]  /*1240*/  DFMA R28, R28, R28, R28 ;  /* 0x0000001c1c1c722b */ /* 0x000fd0000000001c */
[----:B------:R-:W-:-:S08]  /*1250*/  DFMA R28, R26, R28, R26 ;  /* 0x0000001c1a1c722b */ /* 0x000fd0000000001a */
[----:B------:R-:W-:-:S08]  /*1260*/  DFMA R26, -R10, R28, 1 ;  /* 0x3ff000000a1a742b */ /* 0x000fd0000000011c */
[----:B------:R-:W-:Y:S01]  /*1270*/  DFMA R26, R28, R26, R28 ;  /* 0x0000001a1c1a722b */ /* 0x000fe2000000001c */
[----:B------:R-:W-:Y:S01]  /*1280*/  BSSY.RECONVERGENT B0, `(.L_x_16) ;  /* 0x0000013000007945 */ /* 0x000fe20003800200 */
[----:B---3--:R-:W-:-:S08]  /*1290*/  DADD R28, R24, -R12 ;  /* 0x00000000181c7229 */ /* 0x008fd0000000080c */
[----:B------:R-:W-:-:S08]  /*12a0*/  DMUL R12, R26, R28 ;  /* 0x0000001c1a0c7228 */ /* 0x000fd00000000000 */
[----:B------:R-:W-:Y:S02]  /*12b0*/  DFMA R24, -R10, R12, R28 ;  /* 0x0000000c0a18722b */ /* 0x000fe4000000011c */
[----:B--2---:R-:W-:-:S06]  /*12c0*/  DADD R8, R2, R8 ;  /* 0x0000000002087229 */ /* 0x004fcc0000000008 */
[----:B------:R-:W-:Y:S02]  /*12d0*/  DFMA R2, R26, R24, R12 ;  /* 0x000000181a02722b */ /* 0x000fe4000000000c */
[----:B----4-:R-:W-:Y:S01]  /*12e0*/  DADD R4, R8, R4 ;  /* 0x0000000008047229 */ /* 0x010fe20000000004 */
[----:B------:R-:W-:-:S07]  /*12f0*/  FSETP.GEU.AND P1, PT, |R29|, 6.5827683646048100446e-37, PT ;  /* 0x036000001d00780b */ /* 0x000fce0003f2e200 */
[----:B------:R-:W-:-:S05]  /*1300*/  FFMA R0, RZ, R11, R3 ;  /* 0x0000000bff007223 */ /* 0x000fca0000000003 */
[----:B------:R-:W-:Y:S01]  /*1310*/  FSETP.GT.AND P0, PT, |R0|, 1.469367938527859385e-39, PT ;  /* 0x001000000000780b */ /* 0x000fe20003f04200 */
[----:B-----5:R-:W-:-:S08]  /*1320*/  DADD R4, R4, R6 ;  /* 0x0000000004047229 */ /* 0x020fd00000000006 */
[----:B------:R-:W-:-:S04]  /*1330*/  DMUL R4, R4, 0.25 ;  /* 0x3fd0000004047828 */ /* 0x000fc80000000000 */
[----:B------:R-:W-:Y:S07]  /*1340*/  @P0 BRA P1, `(.L_x_17) ;  /* 0x0000000000180947 */ /* 0x000fee0000800000 */
[----:B------:R-:W-:Y:S01]  /*1350*/  IMAD.MOV.U32 R26, RZ, RZ, R10 ;  /* 0x000000ffff1a7224 */ /* 0x000fe200078e000a */
[----:B------:R-:W-:Y:S01]  /*1360*/  MOV R0, 0x1390 ;  /* 0x0000139000007802 */ /* 0x000fe20000000f00 */
[----:B------:R-:W-:-:S07]  /*1370*/  IMAD.MOV.U32 R27, RZ, RZ, R11 ;  /* 0x000000ffff1b7224 */ /* 0x000fce00078e000b */
[----:B------:R-:W-:Y:S05]  /*1380*/  CALL.REL.NOINC `($__internal_0_$__cuda_sm20_div_rn_f64_full) ;  /* 0x0000000000ac7944 */ /* 0x000fea0003c00000 */
[----:B------:R-:W-:Y:S02]  /*1390*/  IMAD.MOV.U32 R2, RZ, RZ, R38 ;  /* 0x000000ffff027224 */ /* 0x000fe400078e0026 */
[----:B------:R-:W-:-:S07]  /*13a0*/  IMAD.MOV.U32 R3, RZ, RZ, R39 ;  /* 0x000000ffff037224 */ /* 0x000fce00078e0027 */
.L_x_17:
[----:B------:R-:W-:Y:S05]  /*13b0*/  BSYNC.RECONVERGENT B0 ;  /* 0x0000000000007941 */ /* 0x000fea0003800200 */
.L_x_16:
        /* <DEDUP_REMOVED lines=24> */
.L_x_19:
[----:B------:R-:W-:Y:S05]  /*1540*/  BSYNC.RECONVERGENT B0 ;  /* 0x0000000000007941 */ /* 0x000fea0003800200 */
.L_x_18:
[----:B------:R-:W0:Y:S01]  /*1550*/  LDCU.64 UR8, c[0x0][0x3d0] ;  /* 0x00007a00ff0877ac */ /* 0x000e220008000a00 */
[----:B------:R-:W-:Y:S01]  /*1560*/  IMAD.MOV.U32 R15, RZ, RZ, RZ ;  /* 0x000000ffff0f7224 */ /* 0x000fe200078e00ff */
[----:B------:R-:W-:Y:S01]  /*1570*/  DADD R2, R6, R2 ;  /* 0x0000000006027229 */ /* 0x000fe20000000002 */
[C---:B------:R-:W-:Y:S01]  /*1580*/  IMAD.SHL.U32 R11, R14.reuse, 0x2, RZ ;  /* 0x000000020e0b7824 */ /* 0x040fe200078e00ff */
[----:B------:R-:W1:Y:S06]  /*1590*/  LDCU.64 UR4, c[0x0][0x3c0] ;  /* 0x00007800ff0477ac */ /* 0x000e6c0008000a00 */
[----:B------:R-:W-:Y:S01]  /*15a0*/  DMUL R2, R4, R2 ;  /* 0x0000000204027228 */ /* 0x000fe20000000000 */
[----:B0-----:R-:W-:Y:S01]  /*15b0*/  IMAD.WIDE.U32 R8, R14, UR8, R14 ;  /* 0x000000080e087c25 */ /* 0x001fe2000f8e000e */
[----:B------:R-:W-:-:S02]  /*15c0*/  SHF.R.U32.HI R15, RZ, 0x1f, R14 ;  /* 0x0000001fff0f7819 */ /* 0x000fc4000001160e */
[----:B------:R-:W-:Y:S01]  /*15d0*/  IADD3 R11, P0, P1, R16, R8, -R11 ;  /* 0x00000008100b7210 */ /* 0x000fe2000791e80b */
[----:B------:R-:W-:-:S05]  /*15e0*/  IMAD R16, R14, UR9, R9 ;  /* 0x000000090e107c24 */ /* 0x000fca000f8e0209 */
[----:B------:R-:W-:Y:S02]  /*15f0*/  IADD3.X R16, PT, PT, R17, R16, ~R15, P0, P1 ;  /* 0x0000001011107210 */ /* 0x000fe400007e2c0f */
[----:B-1----:R-:W-:-:S04]  /*1600*/  LEA R6, P0, R11, UR4, 0x3 ;  /* 0x000000040b067c11 */ /* 0x002fc8000f8018ff */
[----:B------:R-:W-:-:S05]  /*1610*/  LEA.HI.X R7, R11, UR5, R16, 0x3, P0 ;  /* 0x000000050b077c11 */ /* 0x000fca00080f1c10 */
[----:B------:R-:W-:Y:S01]  /*1620*/  STG.E.64 desc[UR6][R6.64], R2 ;  /* 0x0000000206007986 */ /* 0x000fe2000c101b06 */
[----:B------:R-:W-:Y:S05]  /*1630*/  EXIT ;  /* 0x000000000000794d */ /* 0x000fea0003800000 */
        .weak           $__internal_0_$__cuda_sm20_div_rn_f64_full
        .type           $__internal_0_$__cuda_sm20_div_rn_f64_full,@function
        .size           $__internal_0_$__cuda_sm20_div_rn_f64_full,(.L_x_84 - $__internal_0_$__cuda_sm20_div_rn_f64_full)
$__internal_0_$__cuda_sm20_div_rn_f64_full:
[C---:B------:R-:W-:Y:S01]  /*1640*/  FSETP.GEU.AND P0, PT, |R27|.reuse, 1.469367938527859385e-39, PT ;  /* 0x001000001b00780b */ /* 0x040fe20003f0e200 */
[----:B------:R-:W-:Y:S01]  /*1650*/  IMAD.MOV.U32 R38, RZ, RZ, 0x1 ;  /* 0x00000001ff267424 */ /* 0x000fe200078e00ff */
[----:B------:R-:W-:Y:S01]  /*1660*/  LOP3.LUT R24, R27, 0x800fffff, RZ, 0xc0, !PT ;  /* 0x800fffff1b187812 */ /* 0x000fe200078ec0ff */
[----:B------:R-:W-:Y:S01]  /*1670*/  BSSY.RECONVERGENT B1, `(.L_x_20) ;  /* 0x0000054000017945 */ /* 0x000fe20003800200 */
[C---:B------:R-:W-:Y:S02]  /*1680*/  FSETP.GEU.AND P2, PT, |R29|.reuse, 1.469367938527859385e-39, PT ;  /* 0x001000001d00780b */ /* 0x040fe40003f4e200 */
[----:B------:R-:W-:Y:S01]  /*1690*/  LOP3.LUT R25, R24, 0x3ff00000, RZ, 0xfc, !PT ;  /* 0x3ff0000018197812 */ /* 0x000fe200078efcff */
[----:B------:R-:W-:Y:S01]  /*16a0*/  IMAD.MOV.U32 R24, RZ, RZ, R26 ;  /* 0x000000ffff187224 */ /* 0x000fe200078e001a */
[----:B------:R-:W-:Y:S02]  /*16b0*/  LOP3.LUT R6, R29, 0x7ff00000, RZ, 0xc0, !PT ;  /* 0x7ff000001d067812 */ /* 0x000fe400078ec0ff */
[----:B------:R-:W-:-:S03]  /*16c0*/  LOP3.LUT R9, R27, 0x7ff00000, RZ, 0xc0, !PT ;  /* 0x7ff000001b097812 */ /* 0x000fc600078ec0ff */
[----:B------:R-:W-:Y:S01]  /*16d0*/  @!P0 DMUL R24, R26, 8.98846567431157953865e+307 ;  /* 0x7fe000001a188828 */ /* 0x000fe20000000000 */
[----:B------:R-:W-:-:S03]  /*16e0*/  ISETP.GE.U32.AND P1, PT, R6, R9, PT ;  /* 0x000000090600720c */ /* 0x000fc60003f26070 */
[----:B------:R-:W-:Y:S01]  /*16f0*/  @!P2 LOP3.LUT R7, R27, 0x7ff00000, RZ, 0xc0, !PT ;  /* 0x7ff000001b07a812 */ /* 0x000fe200078ec0ff */
[----:B------:R-:W-:Y:S01]  /*1700*/  @!P2 IMAD.MOV.U32 R32, RZ, RZ, RZ ;  /* 0x000000ffff20a224 */ /* 0x000fe200078e00ff */
[----:B------:R-:W0:Y:S02]  /*1710*/  MUFU.RCP64H R39, R25 ;  /* 0x0000001900277308 */ /* 0x000e240000001800 */
[----:B------:R-:W-:Y:S01]  /*1720*/  @!P2 ISETP.GE.U32.AND P3, PT, R6, R7, PT ;  /* 0x000000070600a20c */ /* 0x000fe20003f66070 */
[----:B------:R-:W-:Y:S01]  /*1730*/  IMAD.MOV.U32 R7, RZ, RZ, 0x1ca00000 ;  /* 0x1ca00000ff077424 */ /* 0x000fe200078e00ff */
[----:B------:R-:W-:-:S04]  /*1740*/  @!P0 LOP3.LUT R9, R25, 0x7ff00000, RZ, 0xc0, !PT ;  /* 0x7ff0000019098812 */ /* 0x000fc800078ec0ff */
[----:B------:R-:W-:-:S04]  /*1750*/  @!P2 SEL R33, R7, 0x63400000, !P3 ;  /* 0x634000000721a807 */ /* 0x000fc80005800000 */
[----:B------:R-:W-:-:S04]  /*1760*/  @!P2 LOP3.LUT R8, R33, 0x80000000, R29, 0xf8, !PT ;  /* 0x800000002108a812 */ /* 0x000fc800078ef81d */
[----:B------:R-:W-:Y:S01]  /*1770*/  @!P2 LOP3.LUT R33, R8, 0x100000, RZ, 0xfc, !PT ;  /* 0x001000000821a812 */ /* 0x000fe200078efcff */
[----:B0-----:R-:W-:Y:S01]  /*1780*/  DFMA R30, R38, -R24, 1 ;  /* 0x3ff00000261e742b */ /* 0x001fe20000000818 */
[----:B------:R-:W-:-:S07]  /*1790*/  IMAD.MOV.U32 R8, RZ, RZ, R6 ;  /* 0x000000ffff087224 */ /* 0x000fce00078e0006 */
[----:B------:R-:W-:-:S08]  /*17a0*/  DFMA R30, R30, R30, R30 ;  /* 0x0000001e1e1e722b */ /* 0x000fd0000000001e */
[----:B------:R-:W-:Y:S01]  /*17b0*/  DFMA R38, R38, R30, R38 ;  /* 0x0000001e2626722b */ /* 0x000fe20000000026 */
[----:B------:R-:W-:Y:S01]  /*17c0*/  SEL R31, R7, 0x63400000, !P1 ;  /* 0x63400000071f7807 */ /* 0x000fe20004800000 */
[----:B------:R-:W-:-:S03]  /*17d0*/  IMAD.MOV.U32 R30, RZ, RZ, R28 ;  /* 0x000000ffff1e7224 */ /* 0x000fc600078e001c */
[----:B------:R-:W-:-:S03]  /*17e0*/  LOP3.LUT R31, R31, 0x800fffff, R29, 0xf8, !PT ;  /* 0x800fffff1f1f7812 */ /* 0x000fc600078ef81d */
[----:B------:R-:W-:-:S03]  /*17f0*/  DFMA R40, R38, -R24, 1 ;  /* 0x3ff000002628742b */ /* 0x000fc60000000818 */
[----:B------:R-:W-:-:S05]  /*1800*/  @!P2 DFMA R30, R30, 2, -R32 ;  /* 0x400000001e1ea82b */ /* 0x000fca0000000820 */
[----:B------:R-:W-:-:S05]  /*1810*/  DFMA R40, R38, R40, R38 ;  /* 0x000000282628722b */ /* 0x000fca0000000026 */
[----:B------:R-:W-:-:S03]  /*1820*/  @!P2 LOP3.LUT R8, R31, 0x7ff00000, RZ, 0xc0, !PT ;  /* 0x7ff000001f08a812 */ /* 0x000fc600078ec0ff */
[----:B------:R-:W-:-:S08]  /*1830*/  DMUL R38, R40, R30 ;  /* 0x0000001e28267228 */ /* 0x000fd00000000000 */
[----:B------:R-:W-:-:S08]  /*1840*/  DFMA R32, R38, -R24, R30 ;  /* 0x800000182620722b */ /* 0x000fd0000000001e */
[----:B------:R-:W-:Y:S01]  /*1850*/  DFMA R32, R40, R32, R38 ;  /* 0x000000202820722b */ /* 0x000fe20000000026 */
[----:B------:R-:W-:-:S05]  /*1860*/  VIADD R38, R8, 0xffffffff ;  /* 0xffffffff08267836 */ /* 0x000fca0000000000 */
[----:B------:R-:W-:Y:S01]  /*1870*/  ISETP.GT.U32.AND P0, PT, R38, 0x7feffffe, PT ;  /* 0x7feffffe2600780c */ /* 0x000fe20003f04070 */
[----:B------:R-:W-:-:S05]  /*1880*/  VIADD R38, R9, 0xffffffff ;  /* 0xffffffff09267836 */ /* 0x000fca0000000000 */
[----:B------:R-:W-:-:S13]  /*1890*/  ISETP.GT.U32.OR P0, PT, R38, 0x7feffffe, P0 ;  /* 0x7feffffe2600780c */ /* 0x000fda0000704470 */
[----:B------:R-:W-:Y:S05]  /*18a0*/  @P0 BRA `(.L_x_21) ;  /* 0x00000000006c0947 */ /* 0x000fea0003800000 */
[----:B------:R-:W-:-:S04]  /*18b0*/  LOP3.LUT R9, R27, 0x7ff00000, RZ, 0xc0, !PT ;  /* 0x7ff000001b097812 */ /* 0x000fc800078ec0ff */
[CC--:B------:R-:W-:Y:S02]  /*18c0*/  VIADDMNMX R8, R6.reuse, -R9.reuse, 0xb9600000, !PT ;  /* 0xb960000006087446 */ /* 0x0c0fe40007800909 */
[----:B------:R-:W-:Y:S02]  /*18d0*/  ISETP.GE.U32.AND P0, PT, R6, R9, PT ;  /* 0x000000090600720c */ /* 0x000fe40003f06070 */
[----:B------:R-:W-:Y:S02]  /*18e0*/  VIMNMX R8, PT, PT, R8, 0x46a00000, PT ;  /* 0x46a0000008087848 */ /* 0x000fe40003fe0100 */
[----:B------:R-:W-:-:S05]  /*18f0*/  SEL R7, R7, 0x63400000, !P0 ;  /* 0x6340000007077807 */ /* 0x000fca0004000000 */
[----:B------:R-:W-:Y:S02]  /*1900*/  IMAD.IADD R7, R8, 0x1, -R7 ;  /* 0x0000000108077824 */ /* 0x000fe400078e0a07 */
[----:B------:R-:W-:Y:S02]  /*1910*/  IMAD.MOV.U32 R8, RZ, RZ, RZ ;  /* 0x000000ffff087224 */ /* 0x000fe400078e00ff */
[----:B------:R-:W-:-:S06]  /*1920*/  VIADD R9, R7, 0x7fe00000 ;  /* 0x7fe0000007097836 */ /* 0x000fcc0000000000 */
[----:B------:R-:W-:-:S10]  /*1930*/  DMUL R38, R32, R8 ;  /* 0x0000000820267228 */ /* 0x000fd40000000000 */
[----:B------:R-:W-:-:S13]  /*1940*/  FSETP.GTU.AND P0, PT, |R39|, 1.469367938527859385e-39, PT ;  /* 0x001000002700780b */ /* 0x000fda0003f0c200 */
[----:B------:R-:W-:Y:S05]  /*1950*/  @P0 BRA `(.L_x_22) ;  /* 0x0000000000940947 */ /* 0x000fea0003800000 */
[----:B------:R-:W-:-:S06]  /*1960*/  DFMA R24, R32, -R24, R30 ;  /* 0x800000182018722b */ /* 0x000fcc000000001e */
[----:B------:R-:W-:-:S04]  /*1970*/  IMAD.MOV.U32 R24, RZ, RZ, RZ ;  /* 0x000000ffff187224 */ /* 0x000fc800078e00ff */
[C---:B------:R-:W-:Y:S02]  /*1980*/  FSETP.NEU.AND P0, PT, R25.reuse, RZ, PT ;  /* 0x000000ff1900720b */ /* 0x040fe40003f0d000 */
[----:B------:R-:W-:-:S04]  /*1990*/  LOP3.LUT R26, R25, 0x80000000, R27, 0x48, !PT ;  /* 0x80000000191a7812 */ /* 0x000fc800078e481b */
[----:B------:R-:W-:-:S07]  /*19a0*/  LOP3.LUT R25, R26, R9, RZ, 0xfc, !PT ;  /* 0x000000091a197212 */ /* 0x000fce00078efcff */
[----:B------:R-:W-:Y:S05]  /*19b0*/  @!P0 BRA `(.L_x_22) ;  /* 0x00000000007c8947 */ /* 0x000fea0003800000 */
[----:B------:R-:W-:Y:S01]  /*19c0*/  IMAD.MOV R9, RZ, RZ, -R7 ;  /* 0x000000ffff097224 */ /* 0x000fe200078e0a07 */
[----:B------:R-:W-:Y:S01]  /*19d0*/  IADD3 R7, PT, PT, -R7, -0x43300000, RZ ;  /* 0xbcd0000007077810 */ /* 0x000fe20007ffe1ff */
[----:B------:R-:W-:-:S06]  /*19e0*/  IMAD.MOV.U32 R8, RZ, RZ, RZ ;  /* 0x000000ffff087224 */ /* 0x000fcc00078e00ff */
[----:B------:R-:W-:Y:S02]  /*19f0*/  DFMA R8, R38, -R8, R32 ;  /* 0x800000082608722b */ /* 0x000fe40000000020 */
[----:B------:R-:W-:-:S08]  /*1a00*/  DMUL.RP R32, R32, R24 ;  /* 0x0000001820207228 */ /* 0x000fd00000008000 */
[----:B------:R-:W-:Y:S02]  /*1a10*/  FSETP.NEU.AND P0, PT, |R9|, R7, PT ;  /* 0x000000070900720b */ /* 0x000fe40003f0d200 */
[----:B------:R-:W-:Y:S02]  /*1a20*/  LOP3.LUT R7, R33, R26, RZ, 0x3c, !PT ;  /* 0x0000001a21077212 */ /* 0x000fe400078e3cff */
[----:B------:R-:W-:Y:S02]  /*1a30*/  FSEL R38, R32, R38, !P0 ;  /* 0x0000002620267208 */ /* 0x000fe40004000000 */
[----:B------:R-:W-:Y:S01]  /*1a40*/  FSEL R39, R7, R39, !P0 ;  /* 0x0000002707277208 */ /* 0x000fe20004000000 */
[----:B------:R-:W-:Y:S06]  /*1a50*/  BRA `(.L_x_22) ;  /* 0x0000000000547947 */ /* 0x000fec0003800000 */
.L_x_21:
[----:B------:R-:W-:-:S14]  /*1a60*/  DSETP.NAN.AND P0, PT, R28, R28, PT ;  /* 0x0000001c1c00722a */ /* 0x000fdc0003f08000 */
[----:B------:R-:W-:Y:S05]  /*1a70*/  @P0 BRA `(.L_x_23) ;  /* 0x0000000000440947 */ /* 0x000fea0003800000 */
[----:B------:R-:W-:-:S14]  /*1a80*/  DSETP.NAN.AND P0, PT, R26, R26, PT ;  /* 0x0000001a1a00722a */ /* 0x000fdc0003f08000 */
[----:B------:R-:W-:Y:S05]  /*1a90*/  @P0 BRA `(.L_x_24) ;  /* 0x0000000000300947 */ /* 0x000fea0003800000 */
[----:B------:R-:W-:Y:S01]  /*1aa0*/  ISETP.NE.AND P0, PT, R8, R9, PT ;  /* 0x000000090800720c */ /* 0x000fe20003f05270 */
[----:B------:R-:W-:Y:S02]  /*1ab0*/  IMAD.MOV.U32 R38, RZ, RZ, 0x0 ;  /* 0x00000000ff267424 */ /* 0x000fe400078e00ff */
[----:B------:R-:W-:-:S10]  /*1ac0*/  IMAD.MOV.U32 R39, RZ, RZ, -0x80000 ;  /* 0xfff80000ff277424 */ /* 0x000fd400078e00ff */
[----:B------:R-:W-:Y:S05]  /*1ad0*/  @!P0 BRA `(.L_x_22) ;  /* 0x0000000000348947 */ /* 0x000fea0003800000 */
[----:B------:R-:W-:Y:S02]  /*1ae0*/  ISETP.NE.AND P0, PT, R8, 0x7ff00000, PT ;  /* 0x7ff000000800780c */ /* 0x000fe40003f05270 */
[----:B------:R-:W-:Y:S02]  /*1af0*/  LOP3.LUT R39, R29, 0x80000000, R27, 0x48, !PT ;  /* 0x800000001d277812 */ /* 0x000fe400078e481b */
[----:B------:R-:W-:-:S13]  /*1b00*/  ISETP.EQ.OR P0, PT, R9, RZ, !P0 ;  /* 0x000000ff0900720c */ /* 0x000fda0004702670 */
[----:B------:R-:W-:Y:S01]  /*1b10*/  @P0 LOP3.LUT R6, R39, 0x7ff00000, RZ, 0xfc, !PT ;  /* 0x7ff0000027060812 */ /* 0x000fe200078efcff */
[----:B------:R-:W-:Y:S02]  /*1b20*/  @!P0 IMAD.MOV.U32 R38, RZ, RZ, RZ ;  /* 0x000000ffff268224 */ /* 0x000fe400078e00ff */
[----:B------:R-:W-:Y:S02]  /*1b30*/  @P0 IMAD.MOV.U32 R38, RZ, RZ, RZ ;  /* 0x000000ffff260224 */ /* 0x000fe400078e00ff */
[----:B------:R-:W-:Y:S01]  /*1b40*/  @P0 IMAD.MOV.U32 R39, RZ, RZ, R6 ;  /* 0x000000ffff270224 */ /* 0x000fe200078e0006 */
[----:B------:R-:W-:Y:S06]  /*1b50*/  BRA `(.L_x_22) ;  /* 0x0000000000147947 */ /* 0x000fec0003800000 */
.L_x_24:
[----:B------:R-:W-:Y:S01]  /*1b60*/  LOP3.LUT R39, R27, 0x80000, RZ, 0xfc, !PT ;  /* 0x000800001b277812 */ /* 0x000fe200078efcff */
[----:B------:R-:W-:Y:S01]  /*1b70*/  IMAD.MOV.U32 R38, RZ, RZ, R26 ;  /* 0x000000ffff267224 */ /* 0x000fe200078e001a */
[----:B------:R-:W-:Y:S06]  /*1b80*/  BRA `(.L_x_22) ;  /* 0x0000000000087947 */ /* 0x000fec0003800000 */
.L_x_23:
[----:B------:R-:W-:Y:S01]  /*1b90*/  LOP3.LUT R39, R29, 0x80000, RZ, 0xfc, !PT ;  /* 0x000800001d277812 */ /* 0x000fe200078efcff */
[----:B------:R-:W-:-:S07]  /*1ba0*/  IMAD.MOV.U32 R38, RZ, RZ, R28 ;  /* 0x000000ffff267224 */ /* 0x000fce00078e001c */
.L_x_22:
[----:B------:R-:W-:Y:S05]  /*1bb0*/  BSYNC.RECONVERGENT B1 ;  /* 0x0000000000017941 */ /* 0x000fea0003800200 */
.L_x_20:
[----:B------:R-:W-:Y:S02]  /*1bc0*/  IMAD.MOV.U32 R6, RZ, RZ, R0 ;  /* 0x000000ffff067224 */ /* 0x000fe400078e0000 */
[----:B------:R-:W-:-:S04]  /*1bd0*/  IMAD.MOV.U32 R7, RZ, RZ, 0x0 ;  /* 0x00000000ff077424 */ /* 0x000fc800078e00ff */
[----:B------:R-:W-:Y:S05]  /*1be0*/  RET.REL.NODEC R6 `(_Z13ComputeStressPKdS0_S0_S0_S0_PdS1_S1_S1_S0_ll) ;  /* 0xffffffe406047950 */ /* 0x000fea0003c3ffff */
.L_x_25:
[----:B------:R-:W-:-:S00]  /*1bf0*/  BRA `(.L_x_25) ;  /* 0xfffffffc00fc7947 */ /* 0x000fc0000383ffff */
[----:B------:R-:W-:-:S00]  /*1c00*/  NOP ;  /* 0x0000000000007918 */ /* 0x000fc00000000000 */
[----:B------:R-:W-:-:S00]  /*1c10*/  NOP ;  /* 0x0000000000007918 */ /* 0x000fc00000000000 */
[----:B------:R-:W-:-:S00]  /*1c20*/  NOP ;  /* 0x0000000000007918 */ /* 0x000fc00000000000 */
[----:B------:R-:W-:-:S00]  /*1c30*/  NOP ;  /* 0x0000000000007918 */ /* 0x000fc00000000000 */
[----:B------:R-:W-:-:S00]  /*1c40*/  NOP ;  /* 0x0000000000007918 */ /* 0x000fc00000000000 */
[----:B------:R-:W-:-:S00]  /*1c50*/  NOP ;  /* 0x0000000000007918 */ /* 0x000fc00000000000 */
[----:B------:R-:W-:-:S00]  /*1c60*/  NOP ;  /* 0x0000000000007918 */ /* 0x000fc00000000000 */
[----:B------:R-:W-:-:S00]  /*1c70*/  NOP ;  /* 0x0000000000007918 */ /* 0x000fc00000000000 */
.L_x_84:


//--------------------- .text._Z12ComputePlastPdS_S_S_S_S_S_S_lld --------------------------
	.section	.text._Z12ComputePlastPdS_S_S_S_S_S_S_lld,"ax",@progbits
	.align	128
        .global         _Z12ComputePlastPdS_S_S_S_S_S_S_lld
        .type           _Z12ComputePlastPdS_S_S_S_S_S_S_lld,@function
        .size           _Z12ComputePlastPdS_S_S_S_S_S_S_lld,(.L_x_86 - _Z12ComputePlastPdS_S_S_S_S_S_S_lld)
        .other          _Z12ComputePlastPdS_S_S_S_S_S_S_lld,@"STO_CUDA_ENTRY STV_DEFAULT"
_Z12ComputePlastPdS_S_S_S_S_S_S_lld:
.text._Z12ComputePlastPdS_S_S_S_S_S_S_lld:
[----:B------:R-:W-:Y:S01]  /*0000*/  LDC R1, c[0x0][0x37c] ;  /* 0x0000df00ff017b82 */ /* 0x000fe20000000800 */
[----:B------:R-:W0:Y:S07]  /*0010*/  S2R R17, SR_TID.X ;  /* 0x0000000000117919 */ /* 0x000e2e0000002100 */
[----:B------:R-:W0:Y:S01]  /*0020*/  S2UR UR4, SR_CTAID.X ;  /* 0x00000000000479c3 */ /* 0x000e220000002500 */
[----:B------:R-:W1:Y:S01]  /*0030*/  LDCU.64 UR8, c[0x0][0x3c0] ;  /* 0x00007800ff0877ac */ /* 0x000e620008000a00 */
[----:B------:R-:W2:Y:S01]  /*0040*/  S2R R3, SR_TID.Y ;  /* 0x0000000000037919 */ /* 0x000ea20000002200 */
[----:B------:R-:W3:Y:S05]  /*0050*/  LDCU.128 UR12, c[0x0][0x390] ;  /* 0x00007200ff0c77ac */ /* 0x000eea0008000c00 */
[----:B------:R-:W0:Y:S01]  /*0060*/  LDC R16, c[0x0][0x360] ;  /* 0x0000d800ff107b82 */ /* 0x000e220000000800 */
[----:B------:R-:W4:Y:S07]  /*0070*/  LDCU.64 UR6, c[0x0][0x358] ;  /* 0x00006b00ff0677ac */ /* 0x000f2e0008000a00 */
[----:B------:R-:W2:Y:S08]  /*0080*/  S2UR UR5, SR_CTAID.Y ;  /* 0x00000000000579c3 */ /* 0x000eb00000002600 */
[----:B------:R-:W2:Y:S01]  /*0090*/  LDC R2, c[0x0][0x364] ;  /* 0x0000d900ff027b82 */ /* 0x000ea20000000800 */
[----:B0-----:R-:W-:-:S05]  /*00a0*/  IMAD R16, R16, UR4, R17 ;  /* 0x0000000410107c24 */ /* 0x001fca000f8e0211 */
[--C-:B------:R-:W-:Y:S01]  /*00b0*/  SHF.R.S32.HI R17, RZ, 0x1f, R16.reuse ;  /* 0x0000001fff117819 */ /* 0x100fe20000011410 */
[----:B--2---:R-:W-:Y:S01]  /*00c0*/  IMAD R2, R2, UR5, R3 ;  /* 0x0000000502027c24 */ /* 0x004fe2000f8e0203 */
[----:B------:R-:W0:Y:S03]  /*00d0*/  LDCU.64 UR4, c[0x0][0x3a8] ;  /* 0x00007500ff0477ac */ /* 0x000e260008000a00 */
[----:B-1----:R-:W-:-:S04]  /*00e0*/  IMAD.WIDE.U32 R4, R2, UR8, R16 ;  /* 0x0000000802047c25 */ /* 0x002fc8000f8e0010 */
[----:B------:R-:W-:Y:S02]  /*00f0*/  IMAD R3, R2, UR9, R5 ;  /* 0x0000000902037c24 */ /* 0x000fe4000f8e0205 */
[----:B------:R-:W-:-:S03]  /*0100*/  IMAD.SHL.U32 R8, R4, 0x8, RZ ;  /* 0x0000000804087824 */ /* 0x000fc600078e00ff */
[----:B------:R-:W-:Y:S02]  /*0110*/  SHF.L.U64.HI R3, R4, 0x3, R3 ;  /* 0x0000000304037819 */ /* 0x000fe40000010203 */
[C---:B---3--:R-:W-:Y:S02]  /*0120*/  IADD3 R14, P1, PT, R8.reuse, UR14, RZ ;  /* 0x0000000e080e7c10 */ /* 0x048fe4000ff3e0ff */
[C---:B------:R-:W-:Y:S02]  /*0130*/  IADD3 R12, P0, PT, R8.reuse, UR12, RZ ;  /* 0x0000000c080c7c10 */ /* 0x040fe4000ff1e0ff */
[C---:B------:R-:W-:Y:S02]  /*0140*/  IADD3.X R15, PT, PT, R3.reuse, UR15, RZ, P1, !PT ;  /* 0x0000000f030f7c10 */ /* 0x040fe40008ffe4ff */
[----:B0-----:R-:W-:Y:S02]  /*0150*/  IADD3 R20, P1, PT, R8, UR4, RZ ;  /* 0x0000000408147c10 */ /* 0x001fe4000ff3e0ff */
[C---:B------:R-:W-:Y:S01]  /*0160*/  IADD3.X R13, PT, PT, R3.reuse, UR13, RZ, P0, !PT ;  /* 0x0000000d030d7c10 */ /* 0x040fe200087fe4ff */
[----:B----4-:R-:W2:Y:S01]  /*0170*/  LDG.E.64 R6, desc[UR6][R14.64] ;  /* 0x000000060e067981 */ /* 0x010ea2000c1e1b00 */
[----:B------:R-:W-:-:S03]  /*0180*/  IADD3.X R21, PT, PT, R3, UR5, RZ, P1, !PT ;  /* 0x0000000503157c10 */ /* 0x000fc60008ffe4ff */
[----:B------:R-:W3:Y:S04]  /*0190*/  LDG.E.64 R4, desc[UR6][R12.64] ;  /* 0x000000060c047981 */ /* 0x000ee8000c1e1b00 */
[----:B------:R-:W4:Y:S01]  /*01a0*/  LDG.E.64 R10, desc[UR6][R20.64] ;  /* 0x00000006140a7981 */ /* 0x000f22000c1e1b00 */
[----:B------:R-:W-:Y:S01]  /*01b0*/  BSSY.RECONVERGENT B0, `(.L_x_26) ;  /* 0x000001b000007945 */ /* 0x000fe20003800200 */
[----:B--2---:R-:W-:Y:S02]  /*01c0*/  DMUL R6, R6, R6 ;  /* 0x0000000606067228 */ /* 0x004fe40000000000 */
[----:B----4-:R-:W-:-:S06]  /*01d0*/  DADD R18, R10, R10 ;  /* 0x000000000a127229 */ /* 0x010fcc000000000a */
[----:B---3--:R-:W-:-:S08]  /*01e0*/  DFMA R6, R4, R4, R6 ;  /* 0x000000040406722b */ /* 0x008fd00000000006 */
[----:B------:R-:W-:-:S06]  /*01f0*/  DFMA R10, R10, R18, R6 ;  /* 0x000000120a0a722b */ /* 0x000fcc0000000006 */
[----:B------:R-:W0:Y:S04]  /*0200*/  MUFU.RSQ64H R7, R11 ;  /* 0x0000000b00077308 */ /* 0x000e280000001c00 */
[----:B------:R-:W-:Y:S02]  /*0210*/  VIADD R6, R11, 0xfcb00000 ;  /* 0xfcb000000b067836 */ /* 0x000fe40000000000 */
[----:B------:R-:W-:-:S04]  /*0220*/  IMAD.MOV.U32 R18, RZ, RZ, 0x0 ;  /* 0x00000000ff127424 */ /* 0x000fc800078e00ff */
[----:B0-----:R-:W-:Y:S01]  /*0230*/  DMUL R4, R6, R6 ;  /* 0x0000000606047228 */ /* 0x001fe20000000000 */
[----:B------:R-:W-:-:S07]  /*0240*/  IMAD.MOV.U32 R19, RZ, RZ, 0x3fd80000 ;  /* 0x3fd80000ff137424 */ /* 0x000fce00078e00ff */
[----:B------:R-:W-:-:S08]  /*0250*/  DFMA R4, R10, -R4, 1 ;  /* 0x3ff000000a04742b */ /* 0x000fd00000000804 */
[----:B------:R-:W-:Y:S02]  /*0260*/  DFMA R18, R4, R18, 0.5 ;  /* 0x3fe000000412742b */ /* 0x000fe40000000012 */
[----:B------:R-:W-:-:S08]  /*0270*/  DMUL R4, R6, R4 ;  /* 0x0000000406047228 */ /* 0x000fd00000000000 */
[----:B------:R-:W-:Y:S01]  /*0280*/  DFMA R22, R18, R4, R6 ;  /* 0x000000041216722b */ /* 0x000fe20000000006 */
[----:B------:R-:W-:-:S07]  /*0290*/  ISETP.GE.U32.AND P0, PT, R6, 0x7ca00000, PT ;  /* 0x7ca000000600780c */ /* 0x000fce0003f06070 */
[----:B------:R-:W-:Y:S02]  /*02a0*/  DMUL R18, R10, R22 ;  /* 0x000000160a127228 */ /* 0x000fe40000000000 */
[----:B------:R-:W-:Y:S02]  /*02b0*/  VIADD R5, R23, 0xfff00000 ;  /* 0xfff0000017057836 */ /* 0x000fe40000000000 */
[----:B------:R-:W-:-:S04]  /*02c0*/  IMAD.MOV.U32 R4, RZ, RZ, R22 ;  /* 0x000000ffff047224 */ /* 0x000fc800078e0016 */
[----:B------:R-:W-:-:S08]  /*02d0*/  DFMA R20, R18, -R18, R10 ;  /* 0x800000121214722b */ /* 0x000fd0000000000a */
[----:B------:R-:W-:Y:S01]  /*02e0*/  DFMA R24, R20, R4, R18 ;  /* 0x000000041418722b */ /* 0x000fe20000000012 */
[----:B------:R-:W-:Y:S10]  /*02f0*/  @!P0 BRA `(.L_x_27) ;  /* 0x0000000000188947 */ /* 0x000ff40003800000 */
[----:B------:R-:W-:Y:S01]  /*0300*/  IMAD.MOV.U32 R0, RZ, RZ, R22 ;  /* 0x000000ffff007224 */ /* 0x000fe200078e0016 */
[----:B------:R-:W-:Y:S01]  /*0310*/  MOV R22, 0x360 ;  /* 0x0000036000167802 */ /* 0x000fe20000000f00 */
[----:B------:R-:W-:Y:S02]  /*0320*/  IMAD.MOV.U32 R4, RZ, RZ, R10 ;  /* 0x000000ffff047224 */ /* 0x000fe400078e000a */
[----:B------:R-:W-:Y:S02]  /*0330*/  IMAD.MOV.U32 R7, RZ, RZ, R11 ;  /* 0x000000ffff077224 */ /* 0x000fe400078e000b */
[----:B------:R-:W-:-:S07]  /*0340*/  IMAD.MOV.U32 R9, RZ, RZ, R5 ;  /* 0x000000ffff097224 */ /* 0x000fce00078e0005 */
[----:B------:R-:W-:Y:S05]  /*0350*/  CALL.REL.NOINC `($__internal_2_$__cuda_sm20_dsqrt_rn_f64_mediumpath_v1) ;  /* 0x0000001000687944 */ /* 0x000fea0003c00000 */
.L_x_27:
[----:B------:R-:W-:Y:S05]  /*0360*/  BSYNC.RECONVERGENT B0 ;  /* 0x0000000000007941 */ /* 0x000fea0003800200 */
.L_x_26:
[----:B------:R-:W0:Y:S01]  /*0370*/  LDCU.64 UR4, c[0x0][0x380] ;  /* 0x00007000ff0477ac */ /* 0x000e220008000a00 */
[----:B------:R-:W-:Y:S01]  /*0380*/  BSSY.RECONVERGENT B0, `(.L_x_28) ;  /* 0x0000044000007945 */ /* 0x000fe20003800200 */
[----:B------:R-:W1:Y:S01]  /*0390*/  LDCU.64 UR10, c[0x0][0x3d0] ;  /* 0x00007a00ff0a77ac */ /* 0x000e620008000a00 */
[----:B0-----:R-:W-:-:S04]  /*03a0*/  IADD3 R10, P0, PT, R8, UR4, RZ ;  /* 0x00000004080a7c10 */ /* 0x001fc8000ff1e0ff */
[----:B------:R-:W-:-:S03]  /*03b0*/  IADD3.X R11, PT, PT, R3, UR5, RZ, P0, !PT ;  /* 0x00000005030b7c10 */ /* 0x000fc600087fe4ff */
[----:B-1----:R-:W-:Y:S02]  /*03c0*/  DSETP.GT.AND P0, PT, R24, UR10, PT ;  /* 0x0000000a18007e2a */ /* 0x002fe4000bf04000 */
[----:B------:R0:W-:-:S12]  /*03d0*/  STG.E.64 desc[UR6][R10.64], R24 ;  /* 0x000000180a007986 */ /* 0x0001d8000c101b06 */
[----:B------:R-:W-:Y:S05]  /*03e0*/  @!P0 BRA `(.L_x_29) ;  /* 0x0000000000f48947 */ /* 0x000fea0003800000 */
[----:B------:R-:W1:Y:S01]  /*03f0*/  LDCU.64 UR4, c[0x0][0x3b0] ;  /* 0x00007600ff0477ac */ /* 0x000e620008000a00 */
[----:B------:R-:W-:Y:S02]  /*0400*/  IMAD.MOV.U32 R22, RZ, RZ, 0x0 ;  /* 0x00000000ff167424 */ /* 0x000fe400078e00ff */
[----:B------:R-:W-:Y:S01]  /*0410*/  IMAD.MOV.U32 R23, RZ, RZ, 0x3ff00000 ;  /* 0x3ff00000ff177424 */ /* 0x000fe200078e00ff */
[----:B-1----:R-:W-:-:S04]  /*0420*/  IADD3 R20, P0, PT, R8, UR4, RZ ;  /* 0x0000000408147c10 */ /* 0x002fc8000ff1e0ff */
[----:B------:R-:W-:-:S05]  /*0430*/  IADD3.X R21, PT, PT, R3, UR5, RZ, P0, !PT ;  /* 0x0000000503157c10 */ /* 0x000fca00087fe4ff */
[----:B------:R1:W-:Y:S04]  /*0440*/  STG.E.64 desc[UR6][R20.64], R22 ;  /* 0x0000001614007986 */ /* 0x0003e8000c101b06 */
[----:B------:R-:W2:Y:S04]  /*0450*/  LDG.E.64 R6, desc[UR6][R10.64] ;  /* 0x000000060a067981 */ /* 0x000ea8000c1e1b00 */
[----:B------:R-:W3:Y:S01]  /*0460*/  LDG.E.64 R8, desc[UR6][R12.64] ;  /* 0x000000060c087981 */ /* 0x000ee2000c1e1b00 */
[----:B------:R-:W-:Y:S01]  /*0470*/  MOV R4, 0x1 ;  /* 0x0000000100047802 */ /* 0x000fe20000000f00 */
[----:B------:R-:W-:Y:S01]  /*0480*/  BSSY.RECONVERGENT B1, `(.L_x_30) ;  /* 0x0000015000017945 */ /* 0x000fe20003800200 */
[----:B--2---:R-:W2:Y:S01]  /*0490*/  MUFU.RCP64H R5, R7 ;  /* 0x0000000700057308 */ /* 0x004ea20000001800 */
[----:B---3--:R-:W-:-:S10]  /*04a0*/  DMUL R8, R8, UR10 ;  /* 0x0000000a08087c28 */ /* 0x008fd40008000000 */
[----:B------:R-:W-:Y:S01]  /*04b0*/  FSETP.GEU.AND P1, PT, |R9|, 6.5827683646048100446e-37, PT ;  /* 0x036000000900780b */ /* 0x000fe20003f2e200 */
[----:B--2---:R-:W-:-:S08]  /*04c0*/  DFMA R18, -R6, R4, 1 ;  /* 0x3ff000000612742b */ /* 0x004fd00000000104 */
[----:B------:R-:W-:-:S08]  /*04d0*/  DFMA R18, R18, R18, R18 ;  /* 0x000000121212722b */ /* 0x000fd00000000012 */
[----:B------:R-:W-:-:S08]  /*04e0*/  DFMA R18, R4, R18, R4 ;  /* 0x000000120412722b */ /* 0x000fd00000000004 */
[----:B------:R-:W-:-:S08]  /*04f0*/  DFMA R4, -R6, R18, 1 ;  /* 0x3ff000000604742b */ /* 0x000fd00000000112 */
[----:B------:R-:W-:-:S08]  /*0500*/  DFMA R4, R18, R4, R18 ;  /* 0x000000041204722b */ /* 0x000fd00000000012 */
[----:B------:R-:W-:-:S08]  /*0510*/  DMUL R18, R8, R4 ;  /* 0x0000000408127228 */ /* 0x000fd00000000000 */
[----:B-1----:R-:W-:-:S08]  /*0520*/  DFMA R20, -R6, R18, R8 ;  /* 0x000000120614722b */ /* 0x002fd00000000108 */
[----:B------:R-:W-:-:S10]  /*0530*/  DFMA R4, R4, R20, R18 ;  /* 0x000000140404722b */ /* 0x000fd40000000012 */
[----:B------:R-:W-:-:S05]  /*0540*/  FFMA R0, RZ, R7, R5 ;  /* 0x00000007ff007223 */ /* 0x000fca0000000005 */
[----:B------:R-:W-:-:S13]  /*0550*/  FSETP.GT.AND P0, PT, |R0|, 1.469367938527859385e-39, PT ;  /* 0x001000000000780b */ /* 0x000fda0003f04200 */
[----:B------:R-:W-:Y:S05]  /*0560*/  @P0 BRA P1, `(.L_x_31) ;  /* 0x0000000000180947 */ /* 0x000fea0000800000 */
[----:B------:R-:W-:Y:S01]  /*0570*/  IMAD.MOV.U32 R4, RZ, RZ, R8 ;  /* 0x000000ffff047224 */ /* 0x000fe200078e0008 */
[----:B------:R-:W-:Y:S01]  /*0580*/  MOV R0, 0x5b0 ;  /* 0x000005b000007802 */ /* 0x000fe20000000f00 */
[----:B------:R-:W-:-:S07]  /*0590*/  IMAD.MOV.U32 R5, RZ, RZ, R9 ;  /* 0x000000ffff057224 */ /* 0x000fce00078e0009 */
[----:B0-----:R-:W-:Y:S05]  /*05a0*/  CALL.REL.NOINC `($__internal_1_$__cuda_sm20_div_rn_f64_full) ;  /* 0x0000000800687944 */ /* 0x001fea0003c00000 */
[----:B------:R-:W-:Y:S02]  /*05b0*/  IMAD.MOV.U32 R4, RZ, RZ, R20 ;  /* 0x000000ffff047224 */ /* 0x000fe400078e0014 */
[----:B------:R-:W-:-:S07]  /*05c0*/  IMAD.MOV.U32 R5, RZ, RZ, R21 ;  /* 0x000000ffff057224 */ /* 0x000fce00078e0015 */
.L_x_31:
[----:B------:R-:W-:Y:S05]  /*05d0*/  BSYNC.RECONVERGENT B1 ;  /* 0x0000000000017941 */ /* 0x000fea0003800200 */
.L_x_30:
[----:B------:R1:W-:Y:S01]  /*05e0*/  STG.E.64 desc[UR6][R12.64], R4 ;  /* 0x000000040c007986 */ /* 0x0003e2000c101b06 */
[----:B------:R-:W-:Y:S01]  /*05f0*/  IMAD.MOV.U32 R8, RZ, RZ, 0x1 ;  /* 0x00000001ff087424 */ /* 0x000fe200078e00ff */
[----:B------:R-:W2:Y:S02]  /*0600*/  LDCU.64 UR4, c[0x0][0x3d0] ;  /* 0x00007a00ff0477ac */ /* 0x000ea40008000a00 */
[----:B0-----:R-:W3:Y:S04]  /*0610*/  LDG.E.64 R10, desc[UR6][R10.64] ;  /* 0x000000060a0a7981 */ /* 0x001ee8000c1e1b00 */
[----:B------:R-:W2:Y:S01]  /*0620*/  LDG.E.64 R6, desc[UR6][R14.64] ;  /* 0x000000060e067981 */ /* 0x000ea2000c1e1b00 */
[----:B------:R-:W-:Y:S01]  /*0630*/  BSSY.RECONVERGENT B1, `(.L_x_32) ;  /* 0x0000017000017945 */ /* 0x000fe20003800200 */
[----:B---3--:R-:W0:Y:S01]  /*0640*/  MUFU.RCP64H R9, R11 ;  /* 0x0000000b00097308 */ /* 0x008e220000001800 */
[----:B--2---:R-:W-:-:S10]  /*0650*/  DMUL R6, R6, UR4 ;  /* 0x0000000406067c28 */ /* 0x004fd40008000000 */
[----:B------:R-:W-:Y:S01]  /*0660*/  FSETP.GEU.AND P1, PT, |R7|, 6.5827683646048100446e-37, PT ;  /* 0x036000000700780b */ /* 0x000fe20003f2e200 */
[----:B0-----:R-:W-:-:S08]  /*0670*/  DFMA R18, -R10, R8, 1 ;  /* 0x3ff000000a12742b */ /* 0x001fd00000000108 */
[----:B------:R-:W-:-:S08]  /*0680*/  DFMA R18, R18, R18, R18 ;  /* 0x000000121212722b */ /* 0x000fd00000000012 */
[----:B------:R-:W-:-:S08]  /*0690*/  DFMA R18, R8, R18, R8 ;  /* 0x000000120812722b */ /* 0x000fd00000000008 */
[----:B------:R-:W-:-:S08]  /*06a0*/  DFMA R8, -R10, R18, 1 ;  /* 0x3ff000000a08742b */ /* 0x000fd00000000112 */
[----:B------:R-:W-:-:S08]  /*06b0*/  DFMA R8, R18, R8, R18 ;  /* 0x000000081208722b */ /* 0x000fd00000000012 */
[----:B-1----:R-:W-:-:S08]  /*06c0*/  DMUL R4, R6, R8 ;  /* 0x0000000806047228 */ /* 0x002fd00000000000 */
[----:B------:R-:W-:-:S08]  /*06d0*/  DFMA R18, -R10, R4, R6 ;  /* 0x000000040a12722b */ /* 0x000fd00000000106 */
[----:B------:R-:W-:-:S10]  /*06e0*/  DFMA R4, R8, R18, R4 ;  /* 0x000000120804722b */ /* 0x000fd40000000004 */
[----:B------:R-:W-:-:S05]  /*06f0*/  FFMA R0, RZ, R11, R5 ;  /* 0x0000000bff007223 */ /* 0x000fca0000000005 */
[----:B------:R-:W-:-:S13]  /*0700*/  FSETP.GT.AND P0, PT, |R0|, 1.469367938527859385e-39, PT ;  /* 0x001000000000780b */ /* 0x000fda0003f04200 */
[----:B------:R-:W-:Y:S05]  /*0710*/  @P0 BRA P1, `(.L_x_33) ;  /* 0x0000000000200947 */ /* 0x000fea0000800000 */
[----:B------:R-:W-:Y:S01]  /*0720*/  IMAD.MOV.U32 R4, RZ, RZ, R6 ;  /* 0x000000ffff047224 */ /* 0x000fe200078e0006 */
[----:B------:R-:W-:Y:S01]  /*0730*/  MOV R0, 0x780 ;  /* 0x0000078000007802 */ /* 0x000fe20000000f00 */
[----:B------:R-:W-:Y:S02]  /*0740*/  IMAD.MOV.U32 R5, RZ, RZ, R7 ;  /* 0x000000ffff057224 */ /* 0x000fe400078e0007 */
[----:B------:R-:W-:Y:S02]  /*0750*/  IMAD.MOV.U32 R6, RZ, RZ, R10 ;  /* 0x000000ffff067224 */ /* 0x000fe400078e000a */
[----:B------:R-:W-:-:S07]  /*0760*/  IMAD.MOV.U32 R7, RZ, RZ, R11 ;  /* 0x000000ffff077224 */ /* 0x000fce00078e000b */
[----:B------:R-:W-:Y:S05]  /*0770*/  CALL.REL.NOINC `($__internal_1_$__cuda_sm20_div_rn_f64_full) ;  /* 0x0000000400f47944 */ /* 0x000fea0003c00000 */
[----:B------:R-:W-:Y:S01]  /*0780*/  IMAD.MOV.U32 R4, RZ, RZ, R20 ;  /* 0x000000ffff047224 */ /* 0x000fe200078e0014 */
[----:B------:R-:W-:-:S07]  /*0790*/  MOV R5, R21 ;  /* 0x0000001500057202 */ /* 0x000fce0000000f00 */
.L_x_33:
[----:B------:R-:W-:Y:S05]  /*07a0*/  BSYNC.RECONVERGENT B1 ;  /* 0x0000000000017941 */ /* 0x000fea0003800200 */
.L_x_32:
[----:B------:R1:W-:Y:S02]  /*07b0*/  STG.E.64 desc[UR6][R14.64], R4 ;  /* 0x000000040e007986 */ /* 0x0003e4000c101b06 */
.L_x_29:
[----:B------:R-:W-:Y:S05]  /*07c0*/  BSYNC.RECONVERGENT B0 ;  /* 0x0000000000007941 */ /* 0x000fea0003800200 */
.L_x_28:
[----:B------:R-:W2:Y:S02]  /*07d0*/  LDCU.128 UR12, c[0x0][0x3c0] ;  /* 0x00007800ff0c77ac */ /* 0x000ea40008000c00 */
[----:B--2---:R-:W-:Y:S02]  /*07e0*/  UIADD3 UR4, UP1, UPT, UR14, -0x1, URZ ;  /* 0xffffffff0e047890 */ /* 0x004fe4000ff3e0ff */
[----:B------:R-:W-:Y:S02]  /*07f0*/  UIADD3 UR8, UP0, UPT, UR12, -0x1, URZ ;  /* 0xffffffff0c087890 */ /* 0x000fe4000ff1e0ff */
[----:B------:R-:W-:Y:S02]  /*0800*/  UIADD3.X UR5, UPT, UPT, UR15, -0x1, URZ, UP1, !UPT ;  /* 0xffffffff0f057890 */ /* 0x000fe40008ffe4ff */
[----:B------:R-:W-:Y:S01]  /*0810*/  UIADD3.X UR9, UPT, UPT, UR13, -0x1, URZ, UP0, !UPT ;  /* 0xffffffff0d097890 */ /* 0x000fe200087fe4ff */
[----:B------:R-:W-:Y:S02]  /*0820*/  ISETP.LT.U32.AND P0, PT, R2, UR4, PT ;  /* 0x0000000402007c0c */ /* 0x000fe4000bf01070 */
[----:B------:R-:W-:Y:S01]  /*0830*/  ISETP.GE.U32.AND P1, PT, R16, UR8, PT ;  /* 0x0000000810007c0c */ /* 0x000fe2000bf26070 */
[----:B------:R-:W-:-:S02]  /*0840*/  IMAD.U32 R0, RZ, RZ, UR5 ;  /* 0x00000005ff007e24 */ /* 0x000fc4000f8e00ff */
[----:B------:R-:W-:-:S03]  /*0850*/  IMAD.U32 R3, RZ, RZ, UR9 ;  /* 0x00000009ff037e24 */ /* 0x000fc6000f8e00ff */
[----:B------:R-:W-:-:S04]  /*0860*/  ISETP.GT.AND.EX P0, PT, R0, RZ, PT, P0 ;  /* 0x000000ff0000720c */ /* 0x000fc80003f04300 */
[----:B------:R-:W-:-:S13]  /*0870*/  ISETP.LE.OR.EX P0, PT, R3, R17, !P0, P1 ;  /* 0x000000110300720c */ /* 0x000fda0004703710 */
[----:B------:R-:W-:Y:S05]  /*0880*/  @P0 EXIT ;  /* 0x000000000000094d */ /* 0x000fea0003800000 */
[----:B------:R-:W2:Y:S01]  /*0890*/  LDCU.128 UR8, c[0x0][0x390] ;  /* 0x00007200ff0877ac */ /* 0x000ea20008000c00 */
[----:B------:R-:W-:Y:S01]  /*08a0*/  VIADD R3, R2, 0x1 ;  /* 0x0000000102037836 */ /* 0x000fe20000000000 */
[----:B------:R-:W3:Y:S01]  /*08b0*/  LDG.E.64 R8, desc[UR6][R14.64+0x8] ;  /* 0x000008060e087981 */ /* 0x000ee2000c1e1b00 */
[----:B-1----:R-:W-:Y:S02]  /*08c0*/  IMAD.MOV.U32 R4, RZ, RZ, R16 ;  /* 0x000000ffff047224 */ /* 0x002fe400078e0010 */
[----:B------:R-:W-:Y:S01]  /*08d0*/  IMAD.MOV.U32 R5, RZ, RZ, R17 ;  /* 0x000000ffff057224 */ /* 0x000fe200078e0011 */
[----:B0-----:R-:W-:Y:S01]  /*08e0*/  IADD3 R10, P1, PT, RZ, -R2, RZ ;  /* 0x80000002ff0a7210 */ /* 0x001fe20007f3e0ff */
[----:B------:R-:W4:Y:S01]  /*08f0*/  LDG.E.64 R6, desc[UR6][R12.64] ;  /* 0x000000060c067981 */ /* 0x000f22000c1e1b00 */
[----:B------:R-:W0:Y:S01]  /*0900*/  LDCU.64 UR4, c[0x0][0x3a0] ;  /* 0x00007400ff0477ac */ /* 0x000e220008000a00 */
[C---:B------:R-:W-:Y:S02]  /*0910*/  IMAD.WIDE.U32 R4, R3.reuse, UR12, R4 ;  /* 0x0000000c03047c25 */ /* 0x040fe4000f8e0004 */
[----:B------:R-:W4:Y:S02]  /*0920*/  LDG.E.64 R18, desc[UR6][R12.64+0x8] ;  /* 0x000008060c127981 */ /* 0x000f24000c1e1b00 */
[----:B------:R-:W-:-:S02]  /*0930*/  IMAD R3, R3, UR13, R5 ;  /* 0x0000000d03037c24 */ /* 0x000fc4000f8e0205 */
[----:B------:R-:W-:-:S03]  /*0940*/  IMAD.SHL.U32 R24, R4, 0x8, RZ ;  /* 0x0000000804187824 */ /* 0x000fc600078e00ff */
[----:B------:R-:W-:Y:S02]  /*0950*/  SHF.L.U64.HI R0, R4, 0x3, R3 ;  /* 0x0000000304007819 */ /* 0x000fe40000010203 */
[----:B--2---:R-:W-:Y:S01]  /*0960*/  IADD3 R26, P0, PT, R24, UR10, RZ ;  /* 0x0000000a181a7c10 */ /* 0x004fe2000ff1e0ff */
[----:B------:R-:W3:Y:S03]  /*0970*/  LDG.E.64 R4, desc[UR6][R14.64] ;  /* 0x000000060e047981 */ /* 0x000ee6000c1e1b00 */
[----:B------:R-:W-:Y:S02]  /*0980*/  IADD3.X R27, PT, PT, R0, UR11, RZ, P0, !PT ;  /* 0x0000000b001b7c10 */ /* 0x000fe400087fe4ff */
[----:B------:R-:W-:-:S03]  /*0990*/  IADD3 R24, P0, PT, R24, UR8, RZ ;  /* 0x0000000818187c10 */ /* 0x000fc6000ff1e0ff */
[----:B------:R-:W2:Y:S01]  /*09a0*/  LDG.E.64 R20, desc[UR6][R26.64] ;  /* 0x000000061a147981 */ /* 0x000ea2000c1e1b00 */
[----:B------:R-:W-:Y:S01]  /*09b0*/  IMAD.X R11, RZ, RZ, -0x1, P1 ;  /* 0xffffffffff0b7424 */ /* 0x000fe200008e06ff */
[----:B------:R-:W-:Y:S02]  /*09c0*/  IADD3.X R25, PT, PT, R0, UR9, RZ, P0, !PT ;  /* 0x0000000900197c10 */ /* 0x000fe400087fe4ff */
[----:B------:R-:W5:Y:S01]  /*09d0*/  LDG.E.64 R22, desc[UR6][R26.64+0x8] ;  /* 0x000008061a167981 */ /* 0x000f62000c1e1b00 */
[----:B------:R-:W-:-:S03]  /*09e0*/  IMAD.WIDE.U32 R10, R2, UR12, R10 ;  /* 0x0000000c020a7c25 */ /* 0x000fc6000f8e000a */
[----:B------:R-:W5:Y:S01]  /*09f0*/  LDG.E.64 R14, desc[UR6][R24.64] ;  /* 0x00000006180e7981 */ /* 0x000f62000c1e1b00 */
[----:B------:R-:W-:Y:S01]  /*0a00*/  IMAD R3, R2, UR13, R11 ;  /* 0x0000000d02037c24 */ /* 0x000fe2000f8e020b */
[----:B------:R-:W-:Y:S02]  /*0a10*/  IADD3 R2, P0, PT, R16, R10, RZ ;  /* 0x0000000a10027210 */ /* 0x000fe40007f1e0ff */
[----:B------:R-:W5:Y:S03]  /*0a20*/  LDG.E.64 R12, desc[UR6][R24.64+0x8] ;  /* 0x00000806180c7981 */ /* 0x000f66000c1e1b00 */
[----:B------:R-:W-:Y:S02]  /*0a30*/  IMAD.X R17, R17, 0x1, R3, P0 ;  /* 0x0000000111117824 */ /* 0x000fe400000e0603 */
[----:B------:R-:W-:-:S03]  /*0a40*/  IMAD.SHL.U32 R3, R2, 0x8, RZ ;  /* 0x0000000802037824 */ /* 0x000fc600078e00ff */
[----:B------:R-:W-:Y:S02]  /*0a50*/  SHF.L.U64.HI R2, R2, 0x3, R17 ;  /* 0x0000000302027819 */ /* 0x000fe40000010211 */
[----:B0-----:R-:W-:-:S04]  /*0a60*/  IADD3 R10, P0, PT, R3, UR4, RZ ;  /* 0x00000004030a7c10 */ /* 0x001fc8000ff1e0ff */
[----:B------:R-:W-:-:S05]  /*0a70*/  IADD3.X R11, PT, PT, R2, UR5, RZ, P0, !PT ;  /* 0x00000005020b7c10 */ /* 0x000fca00087fe4ff */
[----:B------:R-:W5:Y:S01]  /*0a80*/  LDG.E.64 R16, desc[UR6][R10.64] ;  /* 0x000000060a107981 */ /* 0x000f62000c1e1b00 */
[----:B------:R-:W-:Y:S01]  /*0a90*/  BSSY.RECONVERGENT B0, `(.L_x_34) ;  /* 0x0000025000007945 */ /* 0x000fe20003800200 */
[----:B----4-:R-:W-:Y:S02]  /*0aa0*/  DADD R6, R6, R18 ;  /* 0x0000000006067229 */ /* 0x010fe40000000012 */
[----:B---3--:R-:W-:-:S08]  /*0ab0*/  DADD R4, R8, R4 ;  /* 0x0000000008047229 */ /* 0x008fd00000000004 */
[----:B--2---:R-:W-:Y:S02]  /*0ac0*/  DADD R4, R4, R20 ;  /* 0x0000000004047229 */ /* 0x004fe40000000014 */
[----:B-----5:R-:W-:-:S06]  /*0ad0*/  DADD R6, R6, R14 ;  /* 0x0000000006067229 */ /* 0x020fcc000000000e */
[----:B------:R-:W-:Y:S02]  /*0ae0*/  DADD R4, R4, R22 ;  /* 0x0000000004047229 */ /* 0x000fe40000000016 */
[----:B------:R-:W-:-:S06]  /*0af0*/  DADD R6, R6, R12 ;  /* 0x0000000006067229 */ /* 0x000fcc000000000c */
[----:B------:R-:W-:Y:S02]  /*0b00*/  DMUL R4, R4, 0.25 ;  /* 0x3fd0000004047828 */ /* 0x000fe40000000000 */
[----:B------:R-:W-:-:S06]  /*0b10*/  DMUL R6, R6, 0.25 ;  /* 0x3fd0000006067828 */ /* 0x000fcc0000000000 */
[----:B------:R-:W-:Y:S02]  /*0b20*/  DMUL R4, R4, R4 ;  /* 0x0000000404047228 */ /* 0x000fe40000000000 */
[----:B------:R-:W-:-:S06]  /*0b30*/  DADD R8, R16, R16 ;  /* 0x0000000010087229 */ /* 0x000fcc0000000010 */
[----:B------:R-:W-:-:S08]  /*0b40*/  DFMA R4, R6, R6, R4 ;  /* 0x000000060604722b */ /* 0x000fd00000000004 */
[----:B------:R-:W-:-:S06]  /*0b50*/  DFMA R16, R16, R8, R4 ;  /* 0x000000081010722b */ /* 0x000fcc0000000004 */
[----:B------:R-:W0:Y:S04]  /*0b60*/  MUFU.RSQ64H R7, R17 ;  /* 0x0000001100077308 */ /* 0x000e280000001c00 */
[----:B------:R-:W-:Y:S01]  /*0b70*/  VIADD R6, R17, 0xfcb00000 ;  /* 0xfcb0000011067836 */ /* 0x000fe20000000000 */
[----:B------:R-:W-:Y:S01]  /*0b80*/  MOV R8, 0x0 ;  /* 0x0000000000087802 */ /* 0x000fe20000000f00 */
[----:B------:R-:W-:-:S04]  /*0b90*/  IMAD.MOV.U32 R9, RZ, RZ, 0x3fd80000 ;  /* 0x3fd80000ff097424 */ /* 0x000fc800078e00ff */
[----:B0-----:R-:W-:-:S08]  /*0ba0*/  DMUL R4, R6, R6 ;  /* 0x0000000606047228 */ /* 0x001fd00000000000 */
        /* <DEDUP_REMOVED lines=17> */
[----:B------:R-:W-:Y:S02]  /*0cc0*/  IMAD.MOV.U32 R8, RZ, RZ, R24 ;  /* 0x000000ffff087224 */ /* 0x000fe400078e0018 */
[----:B------:R-:W-:-:S07]  /*0cd0*/  IMAD.MOV.U32 R9, RZ, RZ, R25 ;  /* 0x000000ffff097224 */ /* 0x000fce00078e0019 */
.L_x_35:
[----:B------:R-:W-:Y:S05]  /*0ce0*/  BSYNC.RECONVERGENT B0 ;  /* 0x0000000000007941 */ /* 0x000fea0003800200 */
.L_x_34:
[----:B------:R-:W0:Y:S01]  /*0cf0*/  LDCU.64 UR8, c[0x0][0x3d0] ;  /* 0x00007a00ff0877ac */ /* 0x000e220008000a00 */
[----:B------:R-:W1:Y:S01]  /*0d00*/  LDCU.64 UR4, c[0x0][0x388] ;  /* 0x00007100ff0477ac */ /* 0x000e620008000a00 */
[----:B0-----:R-:W-:Y:S01]  /*0d10*/  DSETP.GT.AND P0, PT, R8, UR8, PT ;  /* 0x0000000808007e2a */ /* 0x001fe2000bf04000 */
[----:B-1----:R-:W-:-:S04]  /*0d20*/  IADD3 R6, P1, PT, R3, UR4, RZ ;  /* 0x0000000403067c10 */ /* 0x002fc8000ff3e0ff */
[----:B------:R-:W-:-:S05]  /*0d30*/  IADD3.X R7, PT, PT, R2, UR5, RZ, P1, !PT ;  /* 0x0000000502077c10 */ /* 0x000fca0008ffe4ff */
[----:B------:R0:W-:Y:S04]  /*0d40*/  STG.E.64 desc[UR6][R6.64], R8 ;  /* 0x0000000806007986 */ /* 0x0001e8000c101b06 */
[----:B------:R-:W-:Y:S05]  /*0d50*/  @!P0 EXIT ;  /* 0x000000000000894d */ /* 0x000fea0003800000 */
[----:B------:R-:W1:Y:S01]  /*0d60*/  LDCU.64 UR4, c[0x0][0x3b8] ;  /* 0x00007700ff0477ac */ /* 0x000e620008000a00 */
[----:B------:R-:W-:Y:S01]  /*0d70*/  IMAD.MOV.U32 R16, RZ, RZ, 0x0 ;  /* 0x00000000ff107424 */ /* 0x000fe200078e00ff */
[----:B------:R-:W-:Y:S02]  /*0d80*/  MOV R17, 0x3ff00000 ;  /* 0x3ff0000000117802 */ /* 0x000fe40000000f00 */
[----:B-1----:R-:W-:-:S04]  /*0d90*/  IADD3 R14, P0, PT, R3, UR4, RZ ;  /* 0x00000004030e7c10 */ /* 0x002fc8000ff1e0ff */
[----:B------:R-:W-:-:S05]  /*0da0*/  IADD3.X R15, PT, PT, R2, UR5, RZ, P0, !PT ;  /* 0x00000005020f7c10 */ /* 0x000fca00087fe4ff */
[----:B------:R1:W-:Y:S04]  /*0db0*/  STG.E.64 desc[UR6][R14.64], R16 ;  /* 0x000000100e007986 */ /* 0x0003e8000c101b06 */
[----:B0-----:R-:W2:Y:S04]  /*0dc0*/  LDG.E.64 R6, desc[UR6][R6.64] ;  /* 0x0000000606067981 */ /* 0x001ea8000c1e1b00 */
[----:B------:R-:W3:Y:S01]  /*0dd0*/  LDG.E.64 R2, desc[UR6][R10.64] ;  /* 0x000000060a027981 */ /* 0x000ee2000c1e1b00 */
[----:B------:R-:W-:Y:S01]  /*0de0*/  IMAD.MOV.U32 R4, RZ, RZ, 0x1 ;  /* 0x00000001ff047424 */ /* 0x000fe200078e00ff */
[----:B------:R-:W-:Y:S01]  /*0df0*/  BSSY.RECONVERGENT B0, `(.L_x_36) ;  /* 0x0000013000007945 */ /* 0x000fe20003800200 */
[----:B--2---:R-:W0:Y:S04]  /*0e00*/  MUFU.RCP64H R5, R7 ;  /* 0x0000000700057308 */ /* 0x004e280000001800 */
[----:B0-----:R-:W-:-:S08]  /*0e10*/  DFMA R8, -R6, R4, 1 ;  /* 0x3ff000000608742b */ /* 0x001fd00000000104 */
[----:B------:R-:W-:-:S08]  /*0e20*/  DFMA R8, R8, R8, R8 ;  /* 0x000000080808722b */ /* 0x000fd00000000008 */
[----:B------:R-:W-:Y:S02]  /*0e30*/  DFMA R8, R4, R8, R4 ;  /* 0x000000080408722b */ /* 0x000fe40000000004 */
[----:B---3--:R-:W-:-:S06]  /*0e40*/  DMUL R4, R2, UR8 ;  /* 0x0000000802047c28 */ /* 0x008fcc0008000000 */
[----:B------:R-:W-:-:S04]  /*0e50*/  DFMA R12, -R6, R8, 1 ;  /* 0x3ff00000060c742b */ /* 0x000fc80000000108 */
[----:B------:R-:W-:-:S04]  /*0e60*/  FSETP.GEU.AND P1, PT, |R5|, 6.5827683646048100446e-37, PT ;  /* 0x036000000500780b */ /* 0x000fc80003f2e200 */
[----:B------:R-:W-:-:S08]  /*0e70*/  DFMA R12, R8, R12, R8 ;  /* 0x0000000c080c722b */ /* 0x000fd00000000008 */
[----:B------:R-:W-:-:S08]  /*0e80*/  DMUL R2, R4, R12 ;  /* 0x0000000c04027228 */ /* 0x000fd00000000000 */
[----:B------:R-:W-:-:S08]  /*0e90*/  DFMA R8, -R6, R2, R4 ;  /* 0x000000020608722b */ /* 0x000fd00000000104 */
[----:B------:R-:W-:-:S10]  /*0ea0*/  DFMA R2, R12, R8, R2 ;  /* 0x000000080c02722b */ /* 0x000fd40000000002 */
[----:B------:R-:W-:-:S05]  /*0eb0*/  FFMA R0, RZ, R7, R3 ;  /* 0x00000007ff007223 */ /* 0x000fca0000000003 */
[----:B------:R-:W-:-:S13]  /*0ec0*/  FSETP.GT.AND P0, PT, |R0|, 1.469367938527859385e-39, PT ;  /* 0x001000000000780b */ /* 0x000fda0003f04200 */
[----:B-1----:R-:W-:Y:S05]  /*0ed0*/  @P0 BRA P1, `(.L_x_37) ;  /* 0x0000000000100947 */ /* 0x002fea0000800000 */
[----:B------:R-:W-:-:S07]  /*0ee0*/  MOV R0, 0xf00 ;  /* 0x00000f0000007802 */ /* 0x000fce0000000f00 */
[----:B------:R-:W-:Y:S05]  /*0ef0*/  CALL.REL.NOINC `($__internal_1_$__cuda_sm20_div_rn_f64_full) ;  /* 0x0000000000147944 */ /* 0x000fea0003c00000 */
[----:B------:R-:W-:Y:S02]  /*0f00*/  IMAD.MOV.U32 R2, RZ, RZ, R20 ;  /* 0x000000ffff027224 */ /* 0x000fe400078e0014 */
[----:B------:R-:W-:-:S07]  /*0f10*/  IMAD.MOV.U32 R3, RZ, RZ, R21 ;  /* 0x000000ffff037224 */ /* 0x000fce00078e0015 */
.L_x_37:
[----:B------:R-:W-:Y:S05]  /*0f20*/  BSYNC.RECONVERGENT B0 ;  /* 0x0000000000007941 */ /* 0x000fea0003800200 */
.L_x_36:
[----:B------:R-:W-:Y:S01]  /*0f30*/  STG.E.64 desc[UR6][R10.64], R2 ;  /* 0x000000020a007986 */ /* 0x000fe2000c101b06 */
[----:B------:R-:W-:Y:S05]  /*0f40*/  EXIT ;  /* 0x000000000000794d */ /* 0x000fea0003800000 */
        .weak           $__internal_1_$__cuda_sm20_div_rn_f64_full
        .type           $__internal_1_$__cuda_sm20_div_rn_f64_full,@function
        .size           $__internal_1_$__cuda_sm20_div_rn_f64_full,($__internal_2_$__cuda_sm20_dsqrt_rn_f64_mediumpath_v1 - $__internal_1_$__cuda_sm20_div_rn_f64_full)
$__internal_1_$__cuda_sm20_div_rn_f64_full:
[C---:B------:R-:W-:Y:S01]  /*0f50*/  FSETP.GEU.AND P0, PT, |R7|.reuse, 1.469367938527859385e-39, PT ;  /* 0x001000000700780b */ /* 0x040fe20003f0e200 */
[----:B------:R-:W-:Y:S01]  /*0f60*/  IMAD.MOV.U32 R18, RZ, RZ, 0x1 ;  /* 0x00000001ff127424 */ /* 0x000fe200078e00ff */
[----:B------:R-:W-:Y:S01]  /*0f70*/  LOP3.LUT R8, R7, 0x800fffff, RZ, 0xc0, !PT ;  /* 0x800fffff07087812 */ /* 0x000fe200078ec0ff */
[----:B------:R-:W-:Y:S01]  /*0f80*/  IMAD.MOV.U32 R26, RZ, RZ, 0x1ca00000 ;  /* 0x1ca00000ff1a7424 */ /* 0x000fe200078e00ff */
[C---:B------:R-:W-:Y:S01]  /*0f90*/  FSETP.GEU.AND P2, PT, |R5|.reuse, 1.469367938527859385e-39, PT ;  /* 0x001000000500780b */ /* 0x040fe20003f4e200 */
[----:B------:R-:W-:Y:S01]  /*0fa0*/  BSSY.RECONVERGENT B2, `(.L_x_38) ;  /* 0x0000052000027945 */ /* 0x000fe20003800200 */
[----:B------:R-:W-:Y:S01]  /*0fb0*/  LOP3.LUT R9, R8, 0x3ff00000, RZ, 0xfc, !PT ;  /* 0x3ff0000008097812 */ /* 0x000fe200078efcff */
[----:B------:R-:W-:Y:S01]  /*0fc0*/  IMAD.MOV.U32 R8, RZ, RZ, R6 ;  /* 0x000000ffff087224 */ /* 0x000fe200078e0006 */
[----:B------:R-:W-:Y:S02]  /*0fd0*/  LOP3.LUT R3, R5, 0x7ff00000, RZ, 0xc0, !PT ;  /* 0x7ff0000005037812 */ /* 0x000fe400078ec0ff */
[----:B------:R-:W-:-:S03]  /*0fe0*/  LOP3.LUT R28, R7, 0x7ff00000, RZ, 0xc0, !PT ;  /* 0x7ff00000071c7812 */ /* 0x000fc600078ec0ff */
[----:B------:R-:W-:Y:S01]  /*0ff0*/  @!P0 DMUL R8, R6, 8.98846567431157953865e+307 ;  /* 0x7fe0000006088828 */ /* 0x000fe20000000000 */
[----:B------:R-:W-:-:S03]  /*1000*/  ISETP.GE.U32.AND P1, PT, R3, R28, PT ;  /* 0x0000001c0300720c */ /* 0x000fc60003f26070 */
[----:B------:R-:W-:Y:S02]  /*1010*/  @!P2 LOP3.LUT R20, R7, 0x7ff00000, RZ, 0xc0, !PT ;  /* 0x7ff000000714a812 */ /* 0x000fe400078ec0ff */
[----:B------:R-:W0:Y:S02]  /*1020*/  MUFU.RCP64H R19, R9 ;  /* 0x0000000900137308 */ /* 0x000e240000001800 */
[----:B------:R-:W-:Y:S02]  /*1030*/  @!P2 ISETP.GE.U32.AND P3, PT, R3, R20, PT ;  /* 0x000000140300a20c */ /* 0x000fe40003f66070 */
[----:B------:R-:W-:Y:S02]  /*1040*/  @!P0 LOP3.LUT R28, R9, 0x7ff00000, RZ, 0xc0, !PT ;  /* 0x7ff00000091c8812 */ /* 0x000fe400078ec0ff */
[----:B------:R-:W-:-:S04]  /*1050*/  @!P2 SEL R21, R26, 0x63400000, !P3 ;  /* 0x634000001a15a807 */ /* 0x000fc80005800000 */
[----:B------:R-:W-:-:S04]  /*1060*/  @!P2 LOP3.LUT R24, R21, 0x80000000, R5, 0xf8, !PT ;  /* 0x800000001518a812 */ /* 0x000fc800078ef805 */
[----:B------:R-:W-:Y:S01]  /*1070*/  @!P2 LOP3.LUT R25, R24, 0x100000, RZ, 0xfc, !PT ;  /* 0x001000001819a812 */ /* 0x000fe200078efcff */
[----:B------:R-:W-:Y:S01]  /*1080*/  @!P2 IMAD.MOV.U32 R24, RZ, RZ, RZ ;  /* 0x000000ffff18a224 */ /* 0x000fe200078e00ff */
[----:B0-----:R-:W-:-:S08]  /*1090*/  DFMA R22, R18, -R8, 1 ;  /* 0x3ff000001216742b */ /* 0x001fd00000000808 */
[----:B------:R-:W-:-:S08]  /*10a0*/  DFMA R22, R22, R22, R22 ;  /* 0x000000161616722b */ /* 0x000fd00000000016 */
[----:B------:R-:W-:Y:S01]  /*10b0*/  DFMA R22, R18, R22, R18 ;  /* 0x000000161216722b */ /* 0x000fe20000000012 */
[----:B------:R-:W-:Y:S01]  /*10c0*/  SEL R19, R26, 0x63400000, !P1 ;  /* 0x634000001a137807 */ /* 0x000fe20004800000 */
[----:B------:R-:W-:-:S03]  /*10d0*/  IMAD.MOV.U32 R18, RZ, RZ, R4 ;  /* 0x000000ffff127224 */ /* 0x000fc600078e0004 */
[----:B------:R-:W-:-:S03]  /*10e0*/  LOP3.LUT R19, R19, 0x800fffff, R5, 0xf8, !PT ;  /* 0x800fffff13137812 */ /* 0x000fc600078ef805 */
[----:B------:R-:W-:-:S03]  /*10f0*/  DFMA R20, R22, -R8, 1 ;  /* 0x3ff000001614742b */ /* 0x000fc60000000808 */
[----:B------:R-:W-:-:S05]  /*1100*/  @!P2 DFMA R18, R18, 2, -R24 ;  /* 0x400000001212a82b */ /* 0x000fca0000000818 */
[----:B------:R-:W-:-:S08]  /*1110*/  DFMA R20, R22, R20, R22 ;  /* 0x000000141614722b */ /* 0x000fd00000000016 */
[----:B------:R-:W-:-:S08]  /*1120*/  DMUL R22, R20, R18 ;  /* 0x0000001214167228 */ /* 0x000fd00000000000 */
[----:B------:R-:W-:-:S08]  /*1130*/  DFMA R24, R22, -R8, R18 ;  /* 0x800000081618722b */ /* 0x000fd00000000012 */
[----:B------:R-:W-:Y:S01]  /*1140*/  DFMA R24, R20, R24, R22 ;  /* 0x000000181418722b */ /* 0x000fe20000000016 */
[----:B------:R-:W-:Y:S01]  /*1150*/  IMAD.MOV.U32 R22, RZ, RZ, R3 ;  /* 0x000000ffff167224 */ /* 0x000fe200078e0003 */
[----:B------:R-:W-:-:S05]  /*1160*/  @!P2 LOP3.LUT R22, R19, 0x7ff00000, RZ, 0xc0, !PT ;  /* 0x7ff000001316a812 */ /* 0x000fca00078ec0ff */
[----:B------:R-:W-:-:S05]  /*1170*/  VIADD R20, R22, 0xffffffff ;  /* 0xffffffff16147836 */ /* 0x000fca0000000000 */
[----:B------:R-:W-:Y:S02]  /*1180*/  ISETP.GT.U32.AND P0, PT, R20, 0x7feffffe, PT ;  /* 0x7feffffe1400780c */ /* 0x000fe40003f04070 */
[----:B------:R-:W-:-:S04]  /*1190*/  IADD3 R20, PT, PT, R28, -0x1, RZ ;  /* 0xffffffff1c147810 */ /* 0x000fc80007ffe0ff */
[----:B------:R-:W-:-:S13]  /*11a0*/  ISETP.GT.U32.OR P0, PT, R20, 0x7feffffe, P0 ;  /* 0x7feffffe1400780c */ /* 0x000fda0000704470 */
[----:B------:R-:W-:Y:S05]  /*11b0*/  @P0 BRA `(.L_x_39) ;  /* 0x00000000006c0947 */ /* 0x000fea0003800000 */
[----:B------:R-:W-:-:S04]  /*11c0*/  LOP3.LUT R20, R7, 0x7ff00000, RZ, 0xc0, !PT ;  /* 0x7ff0000007147812 */ /* 0x000fc800078ec0ff */
[CC--:B------:R-:W-:Y:S02]  /*11d0*/  VIADDMNMX R4, R3.reuse, -R20.reuse, 0xb9600000, !PT ;  /* 0xb960000003047446 */ /* 0x0c0fe40007800914 */
[----:B------:R-:W-:Y:S02]  /*11e0*/  ISETP.GE.U32.AND P0, PT, R3, R20, PT ;  /* 0x000000140300720c */ /* 0x000fe40003f06070 */
[----:B------:R-:W-:Y:S01]  /*11f0*/  VIMNMX R3, PT, PT, R4, 0x46a00000, PT ;  /* 0x46a0000004037848 */ /* 0x000fe20003fe0100 */
[----:B------:R-:W-:Y:S01]  /*1200*/  IMAD.MOV.U32 R4, RZ, RZ, RZ ;  /* 0x000000ffff047224 */ /* 0x000fe200078e00ff */
[----:B------:R-:W-:-:S05]  /*1210*/  SEL R26, R26, 0x63400000, !P0 ;  /* 0x634000001a1a7807 */ /* 0x000fca0004000000 */
[----:B------:R-:W-:-:S04]  /*1220*/  IMAD.IADD R3, R3, 0x1, -R26 ;  /* 0x0000000103037824 */ /* 0x000fc800078e0a1a */
        /* <DEDUP_REMOVED lines=11> */
[----:B------:R-:W-:Y:S01]  /*12e0*/  DMUL.RP R8, R24, R8 ;  /* 0x0000000818087228 */ /* 0x000fe20000008000 */
[----:B------:R-:W-:Y:S01]  /*12f0*/  IMAD.MOV.U32 R4, RZ, RZ, RZ ;  /* 0x000000ffff047224 */ /* 0x000fe200078e00ff */
[----:B------:R-:W-:-:S05]  /*1300*/  IADD3 R3, PT, PT, -R3, -0x43300000, RZ ;  /* 0xbcd0000003037810 */ /* 0x000fca0007ffe1ff */
[----:B------:R-:W-:-:S03]  /*1310*/  DFMA R4, R20, -R4, R24 ;  /* 0x800000041404722b */ /* 0x000fc60000000018 */
[----:B------:R-:W-:-:S07]  /*1320*/  LOP3.LUT R7, R9, R7, RZ, 0x3c, !PT ;  /* 0x0000000709077212 */ /* 0x000fce00078e3cff */
[----:B------:R-:W-:-:S04]  /*1330*/  FSETP.NEU.AND P0, PT, |R5|, R3, PT ;  /* 0x000000030500720b */ /* 0x000fc80003f0d200 */
[----:B------:R-:W-:Y:S02]  /*1340*/  FSEL R20, R8, R20, !P0 ;  /* 0x0000001408147208 */ /* 0x000fe40004000000 */
[----:B------:R-:W-:Y:S01]  /*1350*/  FSEL R21, R7, R21, !P0 ;  /* 0x0000001507157208 */ /* 0x000fe20004000000 */
[----:B------:R-:W-:Y:S06]  /*1360*/  BRA `(.L_x_40) ;  /* 0x0000000000547947 */ /* 0x000fec0003800000 */
.L_x_39:
        /* <DEDUP_REMOVED lines=13> */
[----:B------:R-:W-:Y:S01]  /*1440*/  @P0 IMAD.MOV.U32 R20, RZ, RZ, RZ ;  /* 0x000000ffff140224 */ /* 0x000fe200078e00ff */
[----:B------:R-:W-:Y:S01]  /*1450*/  @P0 MOV R21, R3 ;  /* 0x0000000300150202 */ /* 0x000fe20000000f00 */
[----:B------:R-:W-:Y:S06]  /*1460*/  BRA `(.L_x_40) ;  /* 0x0000000000147947 */ /* 0x000fec0003800000 */
.L_x_42:
[----:B------:R-:W-:Y:S01]  /*1470*/  LOP3.LUT R21, R7, 0x80000, RZ, 0xfc, !PT ;  /* 0x0008000007157812 */ /* 0x000fe200078efcff */
[----:B------:R-:W-:Y:S01]  /*1480*/  IMAD.MOV.U32 R20, RZ, RZ, R6 ;  /* 0x000000ffff147224 */ /* 0x000fe200078e0006 */
[----:B------:R-:W-:Y:S06]  /*1490*/  BRA `(.L_x_40) ;  /* 0x0000000000087947 */ /* 0x000fec0003800000 */
.L_x_41:
[----:B------:R-:W-:Y:S01]  /*14a0*/  LOP3.LUT R21, R5, 0x80000, RZ, 0xfc, !PT ;  /* 0x0008000005157812 */ /* 0x000fe200078efcff */
[----:B------:R-:W-:-:S07]  /*14b0*/  IMAD.MOV.U32 R20, RZ, RZ, R4 ;  /* 0x000000ffff147224 */ /* 0x000fce00078e0004 */
.L_x_40:
[----:B------:R-:W-:Y:S05]  /*14c0*/  BSYNC.RECONVERGENT B2 ;  /* 0x0000000000027941 */ /* 0x000fea0003800200 */
.L_x_38:
[----:B------:R-:W-:Y:S02]  /*14d0*/  IMAD.MOV.U32 R4, RZ, RZ, R0 ;  /* 0x000000ffff047224 */ /* 0x000fe400078e0000 */
[----:B------:R-:W-:-:S04]  /*14e0*/  IMAD.MOV.U32 R5, RZ, RZ, 0x0 ;  /* 0x00000000ff057424 */ /* 0x000fc800078e00ff */
[----:B------:R-:W-:Y:S05]  /*14f0*/  RET.REL.NODEC R4 `(_Z12ComputePlastPdS_S_S_S_S_S_S_lld) ;  /* 0xffffffe804c07950 */ /* 0x000fea0003c3ffff */
        .weak           $__internal_2_$__cuda_sm20_dsqrt_rn_f64_mediumpath_v1
        .type           $__internal_2_$__cuda_sm20_dsqrt_rn_f64_mediumpath_v1,@function
        .size           $__internal_2_$__cuda_sm20_dsqrt_rn_f64_mediumpath_v1,(.L_x_86 - $__internal_2_$__cuda_sm20_dsqrt_rn_f64_mediumpath_v1)
$__internal_2_$__cuda_sm20_dsqrt_rn_f64_mediumpath_v1:
[----:B------:R-:W-:Y:S01]  /*1500*/  ISETP.GE.U32.AND P0, PT, R6, -0x3400000, PT ;  /* 0xfcc000000600780c */ /* 0x000fe20003f06070 */
[----:B------:R-:W-:Y:S01]  /*1510*/  BSSY.RECONVERGENT B1, `(.L_x_43) ;  /* 0x0000028000017945 */ /* 0x000fe20003800200 */
[----:B------:R-:W-:Y:S02]  /*1520*/  IMAD.MOV.U32 R5, RZ, RZ, R7 ;  /* 0x000000ffff057224 */ /* 0x000fe400078e0007 */
[----:B------:R-:W-:Y:S02]  /*1530*/  IMAD.MOV.U32 R6, RZ, RZ, R20 ;  /* 0x000000ffff067224 */ /* 0x000fe400078e0014 */
[----:B------:R-:W-:Y:S02]  /*1540*/  IMAD.MOV.U32 R7, RZ, RZ, R21 ;  /* 0x000000ffff077224 */ /* 0x000fe400078e0015 */
[----:B------:R-:W-:Y:S02]  /*1550*/  IMAD.MOV.U32 R20, RZ, RZ, R0 ;  /* 0x000000ffff147224 */ /* 0x000fe400078e0000 */
[----:B------:R-:W-:-:S03]  /*1560*/  IMAD.MOV.U32 R21, RZ, RZ, R9 ;  /* 0x000000ffff157224 */ /* 0x000fc600078e0009 */
[----:B------:R-:W-:Y:S05]  /*1570*/  @!P0 BRA `(.L_x_44) ;  /* 0x0000000000208947 */ /* 0x000fea0003800000 */
[----:B------:R-:W-:-:S10]  /*1580*/  DFMA.RM R6, R6, R20, R18 ;  /* 0x000000140606722b */ /* 0x000fd40000004012 */
[----:B------:R-:W-:-:S05]  /*1590*/  IADD3 R18, P0, PT, R6, 0x1, RZ ;  /* 0x0000000106127810 */ /* 0x000fca0007f1e0ff */
[----:B------:R-:W-:-:S06]  /*15a0*/  IMAD.X R19, RZ, RZ, R7, P0 ;  /* 0x000000ffff137224 */ /* 0x000fcc00000e0607 */
[----:B------:R-:W-:-:S08]  /*15b0*/  DFMA.RP R4, -R6, R18, R4 ;  /* 0x000000120604722b */ /* 0x000fd00000008104 */
[----:B------:R-:W-:-:S06]  /*15c0*/  DSETP.GT.AND P0, PT, R4, RZ, PT ;  /* 0x000000ff0400722a */ /* 0x000fcc0003f04000 */
[----:B------:R-:W-:Y:S02]  /*15d0*/  FSEL R6, R18, R6, P0 ;  /* 0x0000000612067208 */ /* 0x000fe40000000000 */
[----:B------:R-:W-:Y:S01]  /*15e0*/  FSEL R7, R19, R7, P0 ;  /* 0x0000000713077208 */ /* 0x000fe20000000000 */
[----:B------:R-:W-:Y:S06]  /*15f0*/  BRA `(.L_x_45) ;  /* 0x0000000000647947 */ /* 0x000fec0003800000 */
.L_x_44:
[----:B------:R-:W-:-:S14]  /*1600*/  DSETP.NE.AND P0, PT, R4, RZ, PT ;  /* 0x000000ff0400722a */ /* 0x000fdc0003f05000 */
[----:B------:R-:W-:Y:S05]  /*1610*/  @!P0 BRA `(.L_x_46) ;  /* 0x0000000000588947 */ /* 0x000fea0003800000 */
[----:B------:R-:W-:-:S13]  /*1620*/  ISETP.GE.AND P0, PT, R5, RZ, PT ;  /* 0x000000ff0500720c */ /* 0x000fda0003f06270 */
[----:B------:R-:W-:Y:S01]  /*1630*/  @!P0 MOV R6, 0x0 ;  /* 0x0000000000068802 */ /* 0x000fe20000000f00 */
[----:B------:R-:W-:Y:S01]  /*1640*/  @!P0 IMAD.MOV.U32 R7, RZ, RZ, -0x80000 ;  /* 0xfff80000ff078424 */ /* 0x000fe200078e00ff */
[----:B------:R-:W-:Y:S06]  /*1650*/  @!P0 BRA `(.L_x_45) ;  /* 0x00000000004c8947 */ /* 0x000fec0003800000 */
[----:B------:R-:W-:-:S13]  /*1660*/  ISETP.GT.AND P0, PT, R5, 0x7fefffff, PT ;  /* 0x7fefffff0500780c */ /* 0x000fda0003f04270 */
[----:B------:R-:W-:Y:S05]  /*1670*/  @P0 BRA `(.L_x_46) ;  /* 0x0000000000400947 */ /* 0x000fea0003800000 */
[----:B------:R-:W-:Y:S01]  /*1680*/  DMUL R4, R4, 8.11296384146066816958e+31 ;  /* 0x4690000004047828 */ /* 0x000fe20000000000 */
[----:B------:R-:W-:Y:S02]  /*1690*/  IMAD.MOV.U32 R6, RZ, RZ, RZ ;  /* 0x000000ffff067224 */ /* 0x000fe400078e00ff */
[----:B------:R-:W-:Y:S02]  /*16a0*/  IMAD.MOV.U32 R18, RZ, RZ, 0x0 ;  /* 0x00000000ff127424 */ /* 0x000fe400078e00ff */
[----:B------:R-:W-:Y:S01]  /*16b0*/  IMAD.MOV.U32 R19, RZ, RZ, 0x3fd80000 ;  /* 0x3fd80000ff137424 */ /* 0x000fe200078e00ff */
[----:B------:R-:W0:Y:S02]  /*16c0*/  MUFU.RSQ64H R7, R5 ;  /* 0x0000000500077308 */ /* 0x000e240000001c00 */
[----:B0-----:R-:W-:-:S08]  /*16d0*/  DMUL R20, R6, R6 ;  /* 0x0000000606147228 */ /* 0x001fd00000000000 */
[----:B------:R-:W-:-:S08]  /*16e0*/  DFMA R20, R4, -R20, 1 ;  /* 0x3ff000000414742b */ /* 0x000fd00000000814 */
[----:B------:R-:W-:Y:S02]  /*16f0*/  DFMA R18, R20, R18, 0.5 ;  /* 0x3fe000001412742b */ /* 0x000fe40000000012 */
[----:B------:R-:W-:-:S08]  /*1700*/  DMUL R20, R6, R20 ;  /* 0x0000001406147228 */ /* 0x000fd00000000000 */
[----:B------:R-:W-:-:S08]  /*1710*/  DFMA R18, R18, R20, R6 ;  /* 0x000000141212722b */ /* 0x000fd00000000006 */
[----:B------:R-:W-:Y:S02]  /*1720*/  DMUL R6, R4, R18 ;  /* 0x0000001204067228 */ /* 0x000fe40000000000 */
[----:B------:R-:W-:-:S06]  /*1730*/  VIADD R19, R19, 0xfff00000 ;  /* 0xfff0000013137836 */ /* 0x000fcc0000000000 */
[----:B------:R-:W-:-:S08]  /*1740*/  DFMA R20, R6, -R6, R4 ;  /* 0x800000060614722b */ /* 0x000fd00000000004 */
[----:B------:R-:W-:-:S10]  /*1750*/  DFMA R6, R18, R20, R6 ;  /* 0x000000141206722b */ /* 0x000fd40000000006 */
[----:B------:R-:W-:Y:S01]  /*1760*/  VIADD R7, R7, 0xfcb00000 ;  /* 0xfcb0000007077836 */ /* 0x000fe20000000000 */
[----:B------:R-:W-:Y:S06]  /*1770*/  BRA `(.L_x_45) ;  /* 0x0000000000047947 */ /* 0x000fec0003800000 */
.L_x_46:
[----:B------:R-:W-:-:S11]  /*1780*/  DADD R6, R4, R4 ;  /* 0x0000000004067229 */ /* 0x000fd60000000004 */
.L_x_45:
[----:B------:R-:W-:Y:S05]  /*1790*/  BSYNC.RECONVERGENT B1 ;  /* 0x0000000000017941 */ /* 0x000fea0003800200 */
.L_x_43:
[----:B------:R-:W-:Y:S02]  /*17a0*/  IMAD.MOV.U32 R23, RZ, RZ, 0x0 ;  /* 0x00000000ff177424 */ /* 0x000fe400078e00ff */
[----:B------:R-:W-:Y:S02]  /*17b0*/  IMAD.MOV.U32 R24, RZ, RZ, R6 ;  /* 0x000000ffff187224 */ /* 0x000fe400078e0006 */
[----:B------:R-:W-:Y:S01]  /*17c0*/  IMAD.MOV.U32 R25, RZ, RZ, R7 ;  /* 0x000000ffff197224 */ /* 0x000fe200078e0007 */
[----:B------:R-:W-:Y:S06]  /*17d0*/  RET.REL.NODEC R22 `(_Z12ComputePlastPdS_S_S_S_S_S_S_lld) ;  /* 0xffffffe816087950 */ /* 0x000fec0003c3ffff */
.L_x_47:
        /* <DEDUP_REMOVED lines=10> */
.L_x_86:


//--------------------- .text._Z11ComputeLoadPdS_dddddill --------------------------
	.section	.text._Z11ComputeLoadPdS_dddddill,"ax",@progbits
	.align	128
        .global         _Z11ComputeLoadPdS_dddddill
        .type           _Z11ComputeLoadPdS_dddddill,@function
        .size           _Z11ComputeLoadPdS_dddddill,(.L_x_87 - _Z11ComputeLoadPdS_dddddill)
        .other          _Z11ComputeLoadPdS_dddddill,@"STO_CUDA_ENTRY STV_DEFAULT"
_Z11ComputeLoadPdS_dddddill:
.text._Z11ComputeLoadPdS_dddddill:
[----:B------:R-:W-:Y:S01]  /*0000*/  LDC R1, c[0x0][0x37c] ;  /* 0x0000df00ff017b82 */ /* 0x000fe20000000800 */
[----:B------:R-:W0:Y:S07]  /*0010*/  S2R R19, SR_TID.Y ;  /* 0x0000000000137919 */ /* 0x000e2e0000002200 */
[----:B------:R-:W1:Y:S01]  /*0020*/  LDC R16, c[0x0][0x360] ;  /* 0x0000d800ff107b82 */ /* 0x000e620000000800 */
[----:B------:R-:W2:Y:S01]  /*0030*/  LDCU.128 UR8, c[0x0][0x3c0] ;  /* 0x00007800ff0877ac */ /* 0x000ea20008000c00 */
[----:B------:R-:W-:Y:S01]  /*0040*/  BSSY.RECONVERGENT B0, `(.L_x_48) ;  /* 0x0000043000007945 */ /* 0x000fe20003800200 */
[----:B------:R-:W1:Y:S05]  /*0050*/  S2R R17, SR_TID.X ;  /* 0x0000000000117919 */ /* 0x000e6a0000002100 */
[----:B------:R-:W0:Y:S08]  /*0060*/  S2UR UR5, SR_CTAID.Y ;  /* 0x00000000000579c3 */ /* 0x000e300000002600 */
[----:B------:R-:W0:Y:S08]  /*0070*/  LDC R18, c[0x0][0x364] ;  /* 0x0000d900ff127b82 */ /* 0x000e300000000800 */
[----:B------:R-:W1:Y:S01]  /*0080*/  S2UR UR4, SR_CTAID.X ;  /* 0x00000000000479c3 */ /* 0x000e620000002500 */
[----:B0-----:R-:W-:-:S05]  /*0090*/  IMAD R18, R18, UR5, R19 ;  /* 0x0000000512127c24 */ /* 0x001fca000f8e0213 */
[----:B--2---:R-:W-:Y:S01]  /*00a0*/  ISETP.GE.U32.AND P0, PT, R18, UR10, PT ;  /* 0x0000000a12007c0c */ /* 0x004fe2000bf06070 */
[----:B-1----:R-:W-:-:S03]  /*00b0*/  IMAD R16, R16, UR4, R17 ;  /* 0x0000000410107c24 */ /* 0x002fc6000f8e0211 */
[----:B------:R-:W-:Y:S01]  /*00c0*/  ISETP.GE.AND.EX P0, PT, RZ, UR11, PT, P0 ;  /* 0x0000000bff007c0c */ /* 0x000fe2000bf06300 */
[----:B------:R-:W0:Y:S01]  /*00d0*/  LDCU.64 UR4, c[0x0][0x358] ;  /* 0x00006b00ff0477ac */ /* 0x000e220008000a00 */
[----:B------:R-:W-:Y:S02]  /*00e0*/  ISETP.GT.U32.AND P1, PT, R16, UR8, PT ;  /* 0x0000000810007c0c */ /* 0x000fe4000bf24070 */
[----:B------:R-:W-:-:S04]  /*00f0*/  SHF.R.S32.HI R17, RZ, 0x1f, R16 ;  /* 0x0000001fff117819 */ /* 0x000fc80000011410 */
[----:B------:R-:W-:-:S13]  /*0100*/  ISETP.GT.OR.EX P0, PT, R17, UR9, P0, P1 ;  /* 0x0000000911007c0c */ /* 0x000fda0008704710 */
[----:B0-----:R-:W-:Y:S05]  /*0110*/  @P0 BRA `(.L_x_49) ;  /* 0x0000000000d40947 */ /* 0x001fea0003800000 */
[----:B------:R-:W0:Y:S01]  /*0120*/  LDCU.64 UR6, c[0x0][0x380] ;  /* 0x00007000ff0677ac */ /* 0x000e220008000a00 */
[----:B------:R-:W-:Y:S01]  /*0130*/  IMAD.MOV.U32 R19, RZ, RZ, RZ ;  /* 0x000000ffff137224 */ /* 0x000fe200078e00ff */
[----:B------:R-:W1:Y:S01]  /*0140*/  LDC.64 R24, c[0x0][0x3b0] ;  /* 0x0000ec00ff187b82 */ /* 0x000e620000000a00 */
[----:B------:R-:W-:-:S04]  /*0150*/  IMAD.WIDE.U32 R2, R18, UR8, R18 ;  /* 0x0000000812027c25 */ /* 0x000fc8000f8e0012 */
[----:B------:R-:W-:Y:S01]  /*0160*/  IMAD R3, R18, UR9, R3 ;  /* 0x0000000912037c24 */ /* 0x000fe2000f8e0203 */
[----:B------:R-:W-:Y:S02]  /*0170*/  IADD3 R2, P0, PT, R16, R2, RZ ;  /* 0x0000000210027210 */ /* 0x000fe40007f1e0ff */
[----:B------:R-:W2:Y:S03]  /*0180*/  LDC.64 R6, c[0x0][0x3a8] ;  /* 0x0000ea00ff067b82 */ /* 0x000ea60000000a00 */
[----:B------:R-:W-:Y:S01]  /*0190*/  IMAD.X R3, R17, 0x1, R3, P0 ;  /* 0x0000000111037824 */ /* 0x000fe200000e0603 */
[----:B0-----:R-:W-:-:S04]  /*01a0*/  LEA R14, P0, R2, UR6, 0x3 ;  /* 0x00000006020e7c11 */ /* 0x001fc8000f8018ff */
[----:B------:R-:W-:Y:S01]  /*01b0*/  LEA.HI.X R15, R2, UR7, R3, 0x3, P0 ;  /* 0x00000007020f7c11 */ /* 0x000fe200080f1c03 */
[----:B------:R-:W0:Y:S04]  /*01c0*/  LDCU UR7, c[0x0][0x3b8] ;  /* 0x00007700ff0777ac */ /* 0x000e280008000800 */
[----:B------:R3:W5:Y:S01]  /*01d0*/  LDG.E.64 R12, desc[UR4][R14.64] ;  /* 0x000000040e0c7981 */ /* 0x000762000c1e1b00 */
[----:B------:R-:W-:Y:S01]  /*01e0*/  UIADD3 UR6, UP0, UPT, UR10, -0x1, URZ ;  /* 0xffffffff0a067890 */ /* 0x000fe2000ff1e0ff */
[----:B-1----:R-:W-:Y:S01]  /*01f0*/  DMUL R2, R24, 0.5 ;  /* 0x3fe0000018027828 */ /* 0x002fe20000000000 */
[----:B------:R-:W-:Y:S01]  /*0200*/  I2F.F64.U32 R22, R18 ;  /* 0x0000001200167312 */ /* 0x000fe20000201800 */
[----:B------:R-:W-:Y:S01]  /*0210*/  IMAD.MOV.U32 R20, RZ, RZ, 0x1 ;  /* 0x00000001ff147424 */ /* 0x000fe200078e00ff */
[----:B------:R-:W-:Y:S06]  /*0220*/  BSSY.RECONVERGENT B1, `(.L_x_50) ;  /* 0x0000022000017945 */ /* 0x000fec0003800200 */
[----:B0-----:R-:W0:Y:S01]  /*0230*/  I2F.F64 R4, UR7 ;  /* 0x0000000700047d12 */ /* 0x001e220008201c00 */
[----:B------:R-:W-:-:S09]  /*0240*/  UIADD3.X UR7, UPT, UPT, UR11, -0x1, URZ, UP0, !UPT ;  /* 0xffffffff0b077890 */ /* 0x000fd200087fe4ff */
[----:B------:R-:W1:Y:S02]  /*0250*/  I2F.F64.U64 R8, UR6 ;  /* 0x0000000600087d12 */ /* 0x000e640008301800 */
[----:B------:R-:W4:Y:S06]  /*0260*/  LDCU.64 UR6, c[0x0][0x3c0] ;  /* 0x00007800ff0677ac */ /* 0x000f2c0008000a00 */
[----:B0-----:R-:W0:Y:S01]  /*0270*/  MUFU.RCP64H R21, R5 ;  /* 0x0000000500157308 */ /* 0x001e220000001800 */
[----:B-1----:R-:W-:Y:S01]  /*0280*/  DMUL R26, R2, R8 ;  /* 0x00000008021a7228 */ /* 0x002fe20000000000 */
[----:B------:R-:W1:Y:S06]  /*0290*/  LDC.64 R2, c[0x0][0x3a0] ;  /* 0x0000e800ff027b82 */ /* 0x000e6c0000000a00 */
[----:B----4-:R-:W4:Y:S01]  /*02a0*/  I2F.F64.S64 R8, UR6 ;  /* 0x0000000600087d12 */ /* 0x010f220008301c00 */
[----:B------:R-:W3:Y:S01]  /*02b0*/  LDCU.64 UR6, c[0x0][0x390] ;  /* 0x00007200ff0677ac */ /* 0x000ee20008000a00 */
[----:B------:R-:W-:-:S02]  /*02c0*/  DFMA R22, R22, R24, -R26 ;  /* 0x000000181616722b */ /* 0x000fc4000000081a */
[----:B0-----:R-:W-:Y:S02]  /*02d0*/  DFMA R10, -R4, R20, 1 ;  /* 0x3ff00000040a742b */ /* 0x001fe40000000114 */
[----:B--2---:R-:W-:Y:S02]  /*02e0*/  DMUL R26, R6, 0.5 ;  /* 0x3fe00000061a7828 */ /* 0x004fe40000000000 */
[----:B------:R-:W0:Y:S04]  /*02f0*/  I2F.F64 R24, R16 ;  /* 0x0000001000187312 */ /* 0x000e280000201c00 */
[----:B------:R-:W-:Y:S02]  /*0300*/  DFMA R10, R10, R10, R10 ;  /* 0x0000000a0a0a722b */ /* 0x000fe4000000000a */
[----:B----4-:R-:W-:-:S06]  /*0310*/  DMUL R8, R26, R8 ;  /* 0x000000081a087228 */ /* 0x010fcc0000000000 */
[----:B------:R-:W-:Y:S02]  /*0320*/  DFMA R20, R20, R10, R20 ;  /* 0x0000000a1414722b */ /* 0x000fe40000000014 */
[----:B0-----:R-:W-:Y:S02]  /*0330*/  DFMA R8, R24, R6, -R8 ;  /* 0x000000061808722b */ /* 0x001fe40000000808 */
[----:B-1----:R-:W-:-:S04]  /*0340*/  DMUL R2, R22, R2 ;  /* 0x0000000216027228 */ /* 0x002fc80000000000 */
[----:B------:R-:W-:-:S04]  /*0350*/  DFMA R10, -R4, R20, 1 ;  /* 0x3ff00000040a742b */ /* 0x000fc80000000114 */
[----:B---3--:R-:W-:-:S04]  /*0360*/  DFMA R6, R8, UR6, R2 ;  /* 0x0000000608067c2b */ /* 0x008fc80008000002 */
[----:B------:R-:W-:-:S06]  /*0370*/  DFMA R10, R20, R10, R20 ;  /* 0x0000000a140a722b */ /* 0x000fcc0000000014 */
[----:B------:R-:W-:Y:S02]  /*0380*/  FSETP.GEU.AND P1, PT, |R7|, 6.5827683646048100446e-37, PT ;  /* 0x036000000700780b */ /* 0x000fe40003f2e200 */
[----:B------:R-:W-:-:S08]  /*0390*/  DMUL R2, R6, R10 ;  /* 0x0000000a06027228 */ /* 0x000fd00000000000 */
[----:B------:R-:W-:-:S08]  /*03a0*/  DFMA R8, -R4, R2, R6 ;  /* 0x000000020408722b */ /* 0x000fd00000000106 */
[----:B------:R-:W-:-:S10]  /*03b0*/  DFMA R2, R10, R8, R2 ;  /* 0x000000080a02722b */ /* 0x000fd40000000002 */
[----:B------:R-:W-:-:S05]  /*03c0*/  FFMA R0, RZ, R5, R3 ;  /* 0x00000005ff007223 */ /* 0x000fca0000000003 */
[----:B------:R-:W-:-:S13]  /*03d0*/  FSETP.GT.AND P0, PT, |R0|, 1.469367938527859385e-39, PT ;  /* 0x001000000000780b */ /* 0x000fda0003f04200 */
[----:B------:R-:W-:Y:S05]  /*03e0*/  @P0 BRA P1, `(.L_x_51) ;  /* 0x0000000000140947 */ /* 0x000fea0000800000 */
[----:B------:R-:W-:Y:S01]  /*03f0*/  IMAD.MOV.U32 R9, RZ, RZ, R5 ;  /* 0x000000ffff097224 */ /* 0x000fe200078e0005 */
[----:B------:R-:W-:-:S07]  /*0400*/  MOV R0, 0x420 ;  /* 0x0000042000007802 */ /* 0x000fce0000000f00 */
[----:B-----5:R-:W-:Y:S05]  /*0410*/  CALL.REL.NOINC `($__internal_3_$__cuda_sm20_div_rn_f64_full) ;  /* 0x0000000000d47944 */ /* 0x020fea0003c00000 */
[----:B------:R-:W-:Y:S02]  /*0420*/  IMAD.MOV.U32 R2, RZ, RZ, R4 ;  /* 0x000000ffff027224 */ /* 0x000fe400078e0004 */
[----:B------:R-:W-:-:S07]  /*0430*/  IMAD.MOV.U32 R3, RZ, RZ, R5 ;  /* 0x000000ffff037224 */ /* 0x000fce00078e0005 */
.L_x_51:
[----:B------:R-:W-:Y:S05]  /*0440*/  BSYNC.RECONVERGENT B1 ;  /* 0x0000000000017941 */ /* 0x000fea0003800200 */
.L_x_50:
[----:B-----5:R-:W-:-:S07]  /*0450*/  DADD R12, R12, R2 ;  /* 0x000000000c0c7229 */ /* 0x020fce0000000002 */
[----:B------:R0:W-:Y:S04]  /*0460*/  STG.E.64 desc[UR4][R14.64], R12 ;  /* 0x0000000c0e007986 */ /* 0x0001e8000c101b04 */
.L_x_49:
[----:B------:R-:W-:Y:S05]  /*0470*/  BSYNC.RECONVERGENT B0 ;  /* 0x0000000000007941 */ /* 0x000fea0003800200 */
.L_x_48:
[----:B------:R-:W1:Y:S02]  /*0480*/  LDCU.128 UR12, c[0x0][0x3c0] ;  /* 0x00007800ff0c77ac */ /* 0x000e640008000c00 */
[----:B-1----:R-:W-:Y:S02]  /*0490*/  ISETP.GT.U32.AND P0, PT, R18, UR14, PT ;  /* 0x0000000e12007c0c */ /* 0x002fe4000bf04070 */
[----:B------:R-:W-:Y:S02]  /*04a0*/  ISETP.GE.U32.AND P1, PT, R16, UR12, PT ;  /* 0x0000000c10007c0c */ /* 0x000fe4000bf26070 */
[----:B------:R-:W-:-:S04]  /*04b0*/  ISETP.GT.AND.EX P0, PT, RZ, UR15, PT, P0 ;  /* 0x0000000fff007c0c */ /* 0x000fc8000bf04300 */
[----:B------:R-:W-:-:S13]  /*04c0*/  ISETP.GE.OR.EX P0, PT, R17, UR13, P0, P1 ;  /* 0x0000000d11007c0c */ /* 0x000fda0008706710 */
[----:B------:R-:W-:Y:S05]  /*04d0*/  @P0 EXIT ;  /* 0x000000000000094d */ /* 0x000fea0003800000 */
[----:B------:R-:W0:Y:S01]  /*04e0*/  LDCU.64 UR6, c[0x0][0x388] ;  /* 0x00007100ff0677ac */ /* 0x000e220008000a00 */
[C---:B------:R-:W-:Y:S01]  /*04f0*/  IMAD.WIDE.U32 R16, R18.reuse, UR12, R16 ;  /* 0x0000000c12107c25 */ /* 0x040fe2000f8e0010 */
[----:B------:R-:W1:Y:S03]  /*0500*/  LDC.64 R8, c[0x0][0x3b0] ;  /* 0x0000ec00ff087b82 */ /* 0x000e660000000a00 */
[----:B------:R-:W-:Y:S01]  /*0510*/  IMAD R3, R18, UR13, R17 ;  /* 0x0000000d12037c24 */ /* 0x000fe2000f8e0211 */
[C---:B0-----:R-:W-:Y:S01]  /*0520*/  LEA R14, P0, R16.reuse, UR6, 0x3 ;  /* 0x00000006100e7c11 */ /* 0x041fe2000f8018ff */
[----:B------:R-:W0:Y:S03]  /*0530*/  LDCU UR6, c[0x0][0x3b8] ;  /* 0x00007700ff0677ac */ /* 0x000e260008000800 */
[----:B------:R-:W-:-:S05]  /*0540*/  LEA.HI.X R15, R16, UR7, R3, 0x3, P0 ;  /* 0x00000007100f7c11 */ /* 0x000fca00080f1c03 */
[----:B------:R2:W5:Y:S01]  /*0550*/  LDG.E.64 R12, desc[UR4][R14.64] ;  /* 0x000000040e0c7981 */ /* 0x000562000c1e1b00 */
[----:B------:R-:W-:Y:S01]  /*0560*/  IMAD.MOV.U32 R10, RZ, RZ, 0x1 ;  /* 0x00000001ff0a7424 */ /* 0x000fe200078e00ff */
[----:B-1----:R-:W-:Y:S01]  /*0570*/  DMUL R2, R8, -0.5 ;  /* 0xbfe0000008027828 */ /* 0x002fe20000000000 */
[----:B------:R-:W-:Y:S01]  /*0580*/  I2F.F64.U32 R18, R18 ;  /* 0x0000001200127312 */ /* 0x000fe20000201800 */
[----:B------:R-:W-:Y:S07]  /*0590*/  BSSY.RECONVERGENT B0, `(.L_x_52) ;  /* 0x000001a000007945 */ /* 0x000fee0003800200 */
[----:B0-----:R-:W0:Y:S01]  /*05a0*/  I2F.F64 R4, UR6 ;  /* 0x0000000600047d12 */ /* 0x001e220008201c00 */
[----:B------:R-:W1:Y:S07]  /*05b0*/  LDCU.64 UR6, c[0x0][0x3c8] ;  /* 0x00007900ff0677ac */ /* 0x000e6e0008000a00 */
[----:B0-----:R-:W0:Y:S08]  /*05c0*/  MUFU.RCP64H R11, R5 ;  /* 0x00000005000b7308 */ /* 0x001e300000001800 */
[----:B-1----:R-:W1:Y:S01]  /*05d0*/  I2F.F64.U64 R6, UR6 ;  /* 0x0000000600067d12 */ /* 0x002e620008301800 */
[----:B------:R-:W3:Y:S01]  /*05e0*/  LDCU.64 UR6, c[0x0][0x398] ;  /* 0x00007300ff0677ac */ /* 0x000ee20008000a00 */
[----:B0-----:R-:W-:-:S02]  /*05f0*/  DFMA R16, -R4, R10, 1 ;  /* 0x3ff000000410742b */ /* 0x001fc4000000010a */
[----:B-1----:R-:W-:-:S06]  /*0600*/  DMUL R2, R2, R6 ;  /* 0x0000000602027228 */ /* 0x002fcc0000000000 */
[----:B------:R-:W-:Y:S02]  /*0610*/  DFMA R16, R16, R16, R16 ;  /* 0x000000101010722b */ /* 0x000fe40000000010 */
[----:B------:R-:W-:-:S06]  /*0620*/  DFMA R2, R18, R8, R2 ;  /* 0x000000081202722b */ /* 0x000fcc0000000002 */
[----:B------:R-:W-:Y:S02]  /*0630*/  DFMA R16, R10, R16, R10 ;  /* 0x000000100a10722b */ /* 0x000fe4000000000a */
[----:B---3--:R-:W-:-:S06]  /*0640*/  DMUL R6, R2, UR6 ;  /* 0x0000000602067c28 */ /* 0x008fcc0008000000 */
[----:B------:R-:W-:-:S08]  /*0650*/  DFMA R8, -R4, R16, 1 ;  /* 0x3ff000000408742b */ /* 0x000fd00000000110 */
[----:B------:R-:W-:Y:S01]  /*0660*/  DFMA R16, R16, R8, R16 ;  /* 0x000000081010722b */ /* 0x000fe20000000010 */
[----:B------:R-:W-:-:S07]  /*0670*/  FSETP.GEU.AND P1, PT, |R7|, 6.5827683646048100446e-37, PT ;  /* 0x036000000700780b */ /* 0x000fce0003f2e200 */
[----:B------:R-:W-:-:S08]  /*0680*/  DMUL R2, R16, R6 ;  /* 0x0000000610027228 */ /* 0x000fd00000000000 */
[----:B------:R-:W-:-:S08]  /*0690*/  DFMA R8, -R4, R2, R6 ;  /* 0x000000020408722b */ /* 0x000fd00000000106 */
[----:B------:R-:W-:-:S10]  /*06a0*/  DFMA R2, R16, R8, R2 ;  /* 0x000000081002722b */ /* 0x000fd40000000002 */
[----:B------:R-:W-:-:S05]  /*06b0*/  FFMA R0, RZ, R5, R3 ;  /* 0x00000005ff007223 */ /* 0x000fca0000000003 */
[----:B------:R-:W-:-:S13]  /*06c0*/  FSETP.GT.AND P0, PT, |R0|, 1.469367938527859385e-39, PT ;  /* 0x001000000000780b */ /* 0x000fda0003f04200 */
[----:B--2---:R-:W-:Y:S05]  /*06d0*/  @P0 BRA P1, `(.L_x_53) ;  /* 0x0000000000140947 */ /* 0x004fea0000800000 */
[----:B------:R-:W-:Y:S01]  /*06e0*/  IMAD.MOV.U32 R9, RZ, RZ, R5 ;  /* 0x000000ffff097224 */ /* 0x000fe200078e0005 */
[----:B------:R-:W-:-:S07]  /*06f0*/  MOV R0, 0x710 ;  /* 0x0000071000007802 */ /* 0x000fce0000000f00 */
[----:B-----5:R-:W-:Y:S05]  /*0700*/  CALL.REL.NOINC `($__internal_3_$__cuda_sm20_div_rn_f64_full) ;  /* 0x0000000000187944 */ /* 0x020fea0003c00000 */
[----:B------:R-:W-:Y:S02]  /*0710*/  IMAD.MOV.U32 R2, RZ, RZ, R4 ;  /* 0x000000ffff027224 */ /* 0x000fe400078e0004 */
[----:B------:R-:W-:-:S07]  /*0720*/  IMAD.MOV.U32 R3, RZ, RZ, R5 ;  /* 0x000000ffff037224 */ /* 0x000fce00078e0005 */
.L_x_53:
[----:B------:R-:W-:Y:S05]  /*0730*/  BSYNC.RECONVERGENT B0 ;  /* 0x0000000000007941 */ /* 0x000fea0003800200 */
.L_x_52:
[----:B-----5:R-:W-:-:S07]  /*0740*/  DADD R12, R12, R2 ;  /* 0x000000000c0c7229 */ /* 0x020fce0000000002 */
[----:B------:R-:W-:Y:S01]  /*0750*/  STG.E.64 desc[UR4][R14.64], R12 ;  /* 0x0000000c0e007986 */ /* 0x000fe2000c101b04 */
[----:B------:R-:W-:Y:S05]  /*0760*/  EXIT ;  /* 0x000000000000794d */ /* 0x000fea0003800000 */
        .weak           $__internal_3_$__cuda_sm20_div_rn_f64_full
        .type           $__internal_3_$__cuda_sm20_div_rn_f64_full,@function
        .size           $__internal_3_$__cuda_sm20_div_rn_f64_full,(.L_x_87 - $__internal_3_$__cuda_sm20_div_rn_f64_full)
$__internal_3_$__cuda_sm20_div_rn_f64_full:
[C---:B------:R-:W-:Y:S01]  /*0770*/  FSETP.GEU.AND P0, PT, |R9|.reuse, 1.469367938527859385e-39, PT ;  /* 0x001000000900780b */ /* 0x040fe20003f0e200 */
[--C-:B------:R-:W-:Y:S01]  /*0780*/  IMAD.MOV.U32 R8, RZ, RZ, R4.reuse ;  /* 0x000000ffff087224 */ /* 0x100fe200078e0004 */
[----:B------:R-:W-:Y:S01]  /*0790*/  LOP3.LUT R10, R9, 0x800fffff, RZ, 0xc0, !PT ;  /* 0x800fffff090a7812 */ /* 0x000fe200078ec0ff */
[----:B------:R-:W-:Y:S01]  /*07a0*/  BSSY.RECONVERGENT B2, `(.L_x_54) ;  /* 0x0000055000027945 */ /* 0x000fe20003800200 */
[C---:B------:R-:W-:Y:S02]  /*07b0*/  FSETP.GEU.AND P2, PT, |R7|.reuse, 1.469367938527859385e-39, PT ;  /* 0x001000000700780b */ /* 0x040fe40003f4e200 */
[----:B------:R-:W-:Y:S01]  /*07c0*/  LOP3.LUT R11, R10, 0x3ff00000, RZ, 0xfc, !PT ;  /* 0x3ff000000a0b7812 */ /* 0x000fe200078efcff */
[----:B------:R-:W-:Y:S01]  /*07d0*/  IMAD.MOV.U32 R10, RZ, RZ, R4 ;  /* 0x000000ffff0a7224 */ /* 0x000fe200078e0004 */
[----:B------:R-:W-:Y:S01]  /*07e0*/  LOP3.LUT R2, R7, 0x7ff00000, RZ, 0xc0, !PT ;  /* 0x7ff0000007027812 */ /* 0x000fe200078ec0ff */
[----:B------:R-:W-:Y:S01]  /*07f0*/  IMAD.MOV.U32 R4, RZ, RZ, 0x1 ;  /* 0x00000001ff047424 */ /* 0x000fe200078e00ff */
[----:B------:R-:W-:-:S03]  /*0800*/  LOP3.LUT R27, R9, 0x7ff00000, RZ, 0xc0, !PT ;  /* 0x7ff00000091b7812 */ /* 0x000fc600078ec0ff */
[----:B------:R-:W-:Y:S01]  /*0810*/  @!P0 DMUL R10, R8, 8.98846567431157953865e+307 ;  /* 0x7fe00000080a8828 */ /* 0x000fe20000000000 */
[C---:B------:R-:W-:Y:S01]  /*0820*/  ISETP.GE.U32.AND P1, PT, R2.reuse, R27, PT ;  /* 0x0000001b0200720c */ /* 0x040fe20003f26070 */
[----:B------:R-:W-:Y:S02]  /*0830*/  IMAD.MOV.U32 R26, RZ, RZ, R2 ;  /* 0x000000ffff1a7224 */ /* 0x000fe400078e0002 */
[----:B------:R-:W-:Y:S01]  /*0840*/  @!P2 LOP3.LUT R3, R9, 0x7ff00000, RZ, 0xc0, !PT ;  /* 0x7ff000000903a812 */ /* 0x000fe200078ec0ff */
[----:B------:R-:W-:Y:S01]  /*0850*/  @!P2 IMAD.MOV.U32 R24, RZ, RZ, RZ ;  /* 0x000000ffff18a224 */ /* 0x000fe200078e00ff */
[----:B------:R-:W0:Y:S02]  /*0860*/  MUFU.RCP64H R5, R11 ;  /* 0x0000000b00057308 */ /* 0x000e240000001800 */
[----:B------:R-:W-:Y:S01]  /*0870*/  @!P2 ISETP.GE.U32.AND P3, PT, R2, R3, PT ;  /* 0x000000030200a20c */ /* 0x000fe20003f66070 */
[----:B------:R-:W-:Y:S01]  /*0880*/  IMAD.MOV.U32 R3, RZ, RZ, 0x1ca00000 ;  /* 0x1ca00000ff037424 */ /* 0x000fe200078e00ff */
[----:B------:R-:W-:-:S04]  /*0890*/  @!P0 LOP3.LUT R27, R11, 0x7ff00000, RZ, 0xc0, !PT ;  /* 0x7ff000000b1b8812 */ /* 0x000fc800078ec0ff */
[----:B------:R-:W-:Y:S01]  /*08a0*/  @!P2 SEL R21, R3, 0x63400000, !P3 ;  /* 0x634000000315a807 */ /* 0x000fe20005800000 */
[----:B------:R-:W-:-:S03]  /*08b0*/  VIADD R28, R27, 0xffffffff ;  /* 0xffffffff1b1c7836 */ /* 0x000fc60000000000 */
[----:B------:R-:W-:-:S04]  /*08c0*/  @!P2 LOP3.LUT R21, R21, 0x80000000, R7, 0xf8, !PT ;  /* 0x800000001515a812 */ /* 0x000fc800078ef807 */
[----:B------:R-:W-:Y:S01]  /*08d0*/  @!P2 LOP3.LUT R25, R21, 0x100000, RZ, 0xfc, !PT ;  /* 0x001000001519a812 */ /* 0x000fe200078efcff */
        /* <DEDUP_REMOVED lines=10> */
[----:B------:R-:W-:Y:S02]  /*0980*/  DMUL R22, R20, R4 ;  /* 0x0000000414167228 */ /* 0x000fe40000000000 */
[----:B------:R-:W-:-:S05]  /*0990*/  VIADD R24, R26, 0xffffffff ;  /* 0xffffffff1a187836 */ /* 0x000fca0000000000 */
[----:B------:R-:W-:Y:S01]  /*09a0*/  ISETP.GT.U32.AND P0, PT, R24, 0x7feffffe, PT ;  /* 0x7feffffe1800780c */ /* 0x000fe20003f04070 */
[----:B------:R-:W-:-:S03]  /*09b0*/  DFMA R24, R22, -R10, R4 ;  /* 0x8000000a1618722b */ /* 0x000fc60000000004 */
[----:B------:R-:W-:-:S05]  /*09c0*/  ISETP.GT.U32.OR P0, PT, R28, 0x7feffffe, P0 ;  /* 0x7feffffe1c00780c */ /* 0x000fca0000704470 */
[----:B------:R-:W-:-:S08]  /*09d0*/  DFMA R24, R20, R24, R22 ;  /* 0x000000181418722b */ /* 0x000fd00000000016 */
        /* <DEDUP_REMOVED lines=12> */
[----:B------:R-:W-:Y:S01]  /*0aa0*/  DFMA R4, R24, -R10, R4 ;  /* 0x8000000a1804722b */ /* 0x000fe20000000004 */
[----:B------:R-:W-:-:S09]  /*0ab0*/  IMAD.MOV.U32 R6, RZ, RZ, RZ ;  /* 0x000000ffff067224 */ /* 0x000fd200078e00ff */
[C---:B------:R-:W-:Y:S02]  /*0ac0*/  FSETP.NEU.AND P0, PT, R5.reuse, RZ, PT ;  /* 0x000000ff0500720b */ /* 0x040fe40003f0d000 */
[----:B------:R-:W-:-:S04]  /*0ad0*/  LOP3.LUT R9, R5, 0x80000000, R9, 0x48, !PT ;  /* 0x8000000005097812 */ /* 0x000fc800078e4809 */
[----:B------:R-:W-:-:S07]  /*0ae0*/  LOP3.LUT R7, R9, R7, RZ, 0xfc, !PT ;  /* 0x0000000709077212 */ /* 0x000fce00078efcff */
[----:B------:R-:W-:Y:S05]  /*0af0*/  @!P0 BRA `(.L_x_56) ;  /* 0x00000000007c8947 */ /* 0x000fea0003800000 */
[----:B------:R-:W-:Y:S01]  /*0b00*/  IMAD.MOV R5, RZ, RZ, -R20 ;  /* 0x000000ffff057224 */ /* 0x000fe200078e0a14 */
[----:B------:R-:W-:Y:S01]  /*0b10*/  DMUL.RP R6, R24, R6 ;  /* 0x0000000618067228 */ /* 0x000fe20000008000 */
[----:B------:R-:W-:-:S06]  /*0b20*/  IMAD.MOV.U32 R4, RZ, RZ, RZ ;  /* 0x000000ffff047224 */ /* 0x000fcc00078e00ff */
[----:B------:R-:W-:-:S03]  /*0b30*/  DFMA R4, R2, -R4, R24 ;  /* 0x800000040204722b */ /* 0x000fc60000000018 */
[----:B------:R-:W-:-:S03]  /*0b40*/  LOP3.LUT R9, R7, R9, RZ, 0x3c, !PT ;  /* 0x0000000907097212 */ /* 0x000fc600078e3cff */
[----:B------:R-:W-:-:S04]  /*0b50*/  IADD3 R4, PT, PT, -R20, -0x43300000, RZ ;  /* 0xbcd0000014047810 */ /* 0x000fc80007ffe1ff */
[----:B------:R-:W-:-:S04]  /*0b60*/  FSETP.NEU.AND P0, PT, |R5|, R4, PT ;  /* 0x000000040500720b */ /* 0x000fc80003f0d200 */
[----:B------:R-:W-:Y:S02]  /*0b70*/  FSEL R2, R6, R2, !P0 ;  /* 0x0000000206027208 */ /* 0x000fe40004000000 */
[----:B------:R-:W-:Y:S01]  /*0b80*/  FSEL R3, R9, R3, !P0 ;  /* 0x0000000309037208 */ /* 0x000fe20004000000 */
[----:B------:R-:W-:Y:S06]  /*0b90*/  BRA `(.L_x_56) ;  /* 0x0000000000547947 */ /* 0x000fec0003800000 */
.L_x_55:
        /* <DEDUP_REMOVED lines=16> */
.L_x_58:
[----:B------:R-:W-:Y:S01]  /*0ca0*/  LOP3.LUT R3, R9, 0x80000, RZ, 0xfc, !PT ;  /* 0x0008000009037812 */ /* 0x000fe200078efcff */
[----:B------:R-:W-:Y:S01]  /*0cb0*/  IMAD.MOV.U32 R2, RZ, RZ, R8 ;  /* 0x000000ffff027224 */ /* 0x000fe200078e0008 */
[----:B------:R-:W-:Y:S06]  /*0cc0*/  BRA `(.L_x_56) ;  /* 0x0000000000087947 */ /* 0x000fec0003800000 */
.L_x_57:
[----:B------:R-:W-:Y:S01]  /*0cd0*/  LOP3.LUT R3, R7, 0x80000, RZ, 0xfc, !PT ;  /* 0x0008000007037812 */ /* 0x000fe200078efcff */
[----:B------:R-:W-:-:S07]  /*0ce0*/  IMAD.MOV.U32 R2, RZ, RZ, R6 ;  /* 0x000000ffff027224 */ /* 0x000fce00078e0006 */
.L_x_56:
[----:B------:R-:W-:Y:S05]  /*0cf0*/  BSYNC.RECONVERGENT B2 ;  /* 0x0000000000027941 */ /* 0x000fea0003800200 */
.L_x_54:
[----:B------:R-:W-:Y:S02]  /*0d00*/  IMAD.MOV.U32 R4, RZ, RZ, R2 ;  /* 0x000000ffff047224 */ /* 0x000fe400078e0002 */
[----:B------:R-:W-:Y:S02]  /*0d10*/  IMAD.MOV.U32 R5, RZ, RZ, R3 ;  /* 0x000000ffff057224 */ /* 0x000fe400078e0003 */
[----:B------:R-:W-:Y:S02]  /*0d20*/  IMAD.MOV.U32 R2, RZ, RZ, R0 ;  /* 0x000000ffff027224 */ /* 0x000fe400078e0000 */
[----:B------:R-:W-:-:S04]  /*0d30*/  IMAD.MOV.U32 R3, RZ, RZ, 0x0 ;  /* 0x00000000ff037424 */ /* 0x000fc800078e00ff */
[----:B------:R-:W-:Y:S05]  /*0d40*/  RET.REL.NODEC R2 `(_Z11ComputeLoadPdS_dddddill) ;  /* 0xfffffff002ac7950 */ /* 0x000fea0003c3ffff */
.L_x_59:
        /* <DEDUP_REMOVED lines=11> */
.L_x_87:


//--------------------- .text._Z18ComputeBordTauxyAvPdll --------------------------
	.section	.text._Z18ComputeBordTauxyAvPdll,"ax",@progbits
	.align	128
        .global         _Z18ComputeBordTauxyAvPdll
        .type           _Z18ComputeBordTauxyAvPdll,@function
        .size           _Z18ComputeBordTauxyAvPdll,(.L_x_92 - _Z18ComputeBordTauxyAvPdll)
        .other          _Z18ComputeBordTauxyAvPdll,@"STO_CUDA_ENTRY STV_DEFAULT"
_Z18ComputeBordTauxyAvPdll:
.text._Z18ComputeBordTauxyAvPdll:
[----:B------:R-:W-:Y:S01]  /*0000*/  LDC R1, c[0x0][0x37c] ;  /* 0x0000df00ff017b82 */ /* 0x000fe20000000800 */
[----:B------:R-:W0:Y:S07]  /*0010*/  S2R R0, SR_TID.Y ;  /* 0x0000000000007919 */ /* 0x000e2e0000002200 */
[----:B------:R-:W1:Y:S01]  /*0020*/  LDC R2, c[0x0][0x360] ;  /* 0x0000d800ff027b82 */ /* 0x000e620000000800 */
[----:B------:R-:W2:Y:S01]  /*0030*/  LDCU.64 UR4, c[0x0][0x390] ;  /* 0x00007200ff0477ac */ /* 0x000ea20008000a00 */
[----:B------:R-:W1:Y:S01]  /*0040*/  S2R R3, SR_TID.X ;  /* 0x0000000000037919 */ /* 0x000e620000002100 */
[----:B------:R-:W3:Y:S05]  /*0050*/  LDCU.64 UR12, c[0x0][0x388] ;  /* 0x00007100ff0c77ac */ /* 0x000eea0008000a00 */
[----:B------:R-:W0:Y:S01]  /*0060*/  S2UR UR7, SR_CTAID.Y ;  /* 0x00000000000779c3 */ /* 0x000e220000002600 */
[----:B------:R-:W4:Y:S07]  /*0070*/  LDCU.64 UR14, c[0x0][0x380] ;  /* 0x00007000ff0e77ac */ /* 0x000f2e0008000a00 */
[----:B------:R-:W0:Y:S01]  /*0080*/  LDC R9, c[0x0][0x364] ;  /* 0x0000d900ff097b82 */ /* 0x000e220000000800 */
[----:B--2---:R-:W-:-:S07]  /*0090*/  UIADD3 UR8, UP0, UPT, UR4, -0x2, URZ ;  /* 0xfffffffe04087890 */ /* 0x004fce000ff1e0ff */
[----:B------:R-:W1:Y:S08]  /*00a0*/  S2UR UR6, SR_CTAID.X ;  /* 0x00000000000679c3 */ /* 0x000e700000002500 */
[----:B------:R-:W2:Y:S01]  /*00b0*/  LDC.64 R6, c[0x0][0x388] ;  /* 0x0000e200ff067b82 */ /* 0x000ea20000000a00 */
[----:B0-----:R-:W-:Y:S01]  /*00c0*/  IMAD R9, R9, UR7, R0 ;  /* 0x0000000709097c24 */ /* 0x001fe2000f8e0200 */
[----:B------:R-:W-:-:S06]  /*00d0*/  UIADD3.X UR7, UPT, UPT, UR5, -0x1, URZ, UP0, !UPT ;  /* 0xffffffff05077890 */ /* 0x000fcc00087fe4ff */
[----:B------:R-:W0:Y:S01]  /*00e0*/  LDC.64 R10, c[0x0][0x380] ;  /* 0x0000e000ff0a7b82 */ /* 0x000e220000000a00 */
[----:B------:R-:W-:Y:S01]  /*00f0*/  ISETP.LT.U32.AND P1, PT, R9, UR8, PT ;  /* 0x0000000809007c0c */ /* 0x000fe2000bf21070 */
[----:B------:R-:W-:Y:S02]  /*0100*/  IMAD.U32 R0, RZ, RZ, UR7 ;  /* 0x00000007ff007e24 */ /* 0x000fe4000f8e00ff */
[----:B-1----:R-:W-:-:S03]  /*0110*/  IMAD R2, R2, UR6, R3 ;  /* 0x0000000602027c24 */ /* 0x002fc6000f8e0203 */
[----:B------:R-:W-:Y:S01]  /*0120*/  ISETP.GT.AND.EX P1, PT, R0, RZ, PT, P1 ;  /* 0x000000ff0000720c */ /* 0x000fe20003f24310 */
[----:B------:R-:W1:Y:S03]  /*0130*/  LDCU.64 UR6, c[0x0][0x358] ;  /* 0x00006b00ff0677ac */ /* 0x000e660008000a00 */
[----:B------:R-:W-:-:S13]  /*0140*/  ISETP.NE.OR P2, PT, R2, RZ, !P1 ;  /* 0x000000ff0200720c */ /* 0x000fda0004f45670 */
[----:B------:R-:W-:-:S04]  /*0150*/  @!P2 VIADD R3, R9, 0x1 ;  /* 0x000000010903a836 */ /* 0x000fc80000000000 */
[----:B--2---:R-:W-:-:S04]  /*0160*/  @!P2 IMAD.WIDE.U32 R4, R3, R6, RZ ;  /* 0x000000060304a225 */ /* 0x004fc800078e00ff */
[----:B------:R-:W-:Y:S01]  /*0170*/  @!P2 IMAD R3, R3, R7, R5 ;  /* 0x000000070303a224 */ /* 0x000fe200078e0205 */
[----:B0-----:R-:W-:-:S04]  /*0180*/  @!P2 LEA R6, P0, R4, R10, 0x3 ;  /* 0x0000000a0406a211 */ /* 0x001fc800078018ff */
[----:B------:R-:W-:-:S05]  /*0190*/  @!P2 LEA.HI.X R7, R4, R11, R3, 0x3, P0 ;  /* 0x0000000b0407a211 */ /* 0x000fca00000f1c03 */
[----:B-1----:R-:W2:Y:S01]  /*01a0*/  @!P2 LDG.E.64 R10, desc[UR6][R6.64+0x8] ;  /* 0x00000806060aa981 */ /* 0x002ea2000c1e1b00 */
[----:B---3--:R-:W-:Y:S01]  /*01b0*/  UIADD3 UR8, UP0, UPT, UR12, -0x1, URZ ;  /* 0xffffffff0c087890 */ /* 0x008fe2000ff1e0ff */
[----:B------:R-:W-:-:S03]  /*01c0*/  SHF.R.S32.HI R3, RZ, 0x1f, R2 ;  /* 0x0000001fff037819 */ /* 0x000fc60000011402 */
[----:B------:R-:W-:Y:S02]  /*01d0*/  UIADD3.X UR10, UPT, UPT, UR13, -0x1, URZ, UP0, !UPT ;  /* 0xffffffff0d0a7890 */ /* 0x000fe400087fe4ff */
[----:B------:R-:W-:-:S04]  /*01e0*/  ISETP.NE.U32.AND P0, PT, R2, UR8, PT ;  /* 0x0000000802007c0c */ /* 0x000fc8000bf05070 */
[----:B------:R-:W-:-:S13]  /*01f0*/  ISETP.NE.OR.EX P1, PT, R3, UR10, !P1, P0 ;  /* 0x0000000a03007c0c */ /* 0x000fda000cf25700 */
[----:B------:R-:W-:-:S04]  /*0200*/  @!P1 VIADD R13, R9, 0x1 ;  /* 0x00000001090d9836 */ /* 0x000fc80000000000 */
[----:B------:R-:W-:-:S04]  /*0210*/  @!P1 IMAD.WIDE.U32 R4, R13, UR12, R2 ;  /* 0x0000000c0d049c25 */ /* 0x000fc8000f8e0002 */
[----:B------:R-:W-:Y:S01]  /*0220*/  @!P1 IMAD R5, R13, UR13, R5 ;  /* 0x0000000d0d059c24 */ /* 0x000fe2000f8e0205 */
[----:B----4-:R-:W-:-:S04]  /*0230*/  @!P1 LEA R12, P3, R4, UR14, 0x3 ;  /* 0x0000000e040c9c11 */ /* 0x010fc8000f8618ff */
[----:B------:R-:W-:Y:S01]  /*0240*/  @!P1 LEA.HI.X R13, R4, UR15, R5, 0x3, P3 ;  /* 0x0000000f040d9c11 */ /* 0x000fe200098f1c05 */
[----:B--2---:R0:W-:Y:S04]  /*0250*/  @!P2 STG.E.64 desc[UR6][R6.64], R10 ;  /* 0x0000000a0600a986 */ /* 0x0041e8000c101b06 */
[----:B------:R-:W2:Y:S01]  /*0260*/  @!P1 LDG.E.64 R14, desc[UR6][R12.64+-0x8] ;  /* 0xfffff8060c0e9981 */ /* 0x000ea2000c1e1b00 */
[----:B------:R-:W-:Y:S02]  /*0270*/  UIADD3 UR8, UP0, UPT, UR12, -0x2, URZ ;  /* 0xfffffffe0c087890 */ /* 0x000fe4000ff1e0ff */
[----:B------:R-:W-:Y:S02]  /*0280*/  IADD3 R0, P4, PT, R2, UR12, RZ ;  /* 0x0000000c02007c10 */ /* 0x000fe4000ff9e0ff */
[----:B------:R-:W-:-:S02]  /*0290*/  UIADD3.X UR9, UPT, UPT, UR13, -0x1, URZ, UP0, !UPT ;  /* 0xffffffff0d097890 */ /* 0x000fc400087fe4ff */
[----:B------:R-:W-:-:S04]  /*02a0*/  ISETP.LT.U32.AND P3, PT, R2, UR8, PT ;  /* 0x0000000802007c0c */ /* 0x000fc8000bf61070 */
[----:B------:R-:W-:-:S05]  /*02b0*/  IMAD.U32 R5, RZ, RZ, UR9 ;  /* 0x00000009ff057e24 */ /* 0x000fca000f8e00ff */
[----:B------:R-:W-:Y:S02]  /*02c0*/  ISETP.GT.AND.EX P3, PT, R5, R3, PT, P3 ;  /* 0x000000030500720c */ /* 0x000fe40003f64330 */
[----:B------:R-:W-:Y:S02]  /*02d0*/  IADD3.X R5, PT, PT, R3, UR13, RZ, P4, !PT ;  /* 0x0000000d03057c10 */ /* 0x000fe4000a7fe4ff */
[----:B------:R-:W-:Y:S02]  /*02e0*/  ISETP.NE.OR P2, PT, R9, RZ, !P3 ;  /* 0x000000ff0900720c */ /* 0x000fe40005f45670 */
[----:B------:R-:W-:-:S04]  /*02f0*/  LEA R4, P4, R0, UR14, 0x3 ;  /* 0x0000000e00047c11 */ /* 0x000fc8000f8818ff */
[----:B------:R-:W-:Y:S01]  /*0300*/  LEA.HI.X R5, R0, UR15, R5, 0x3, P4 ;  /* 0x0000000f00057c11 */ /* 0x000fe2000a0f1c05 */
[----:B0-----:R-:W-:Y:S01]  /*0310*/  VIADD R10, R9, 0xffffffff ;  /* 0xffffffff090a7836 */ /* 0x001fe20000000000 */
[----:B--2---:R0:W-:Y:S05]  /*0320*/  @!P1 STG.E.64 desc[UR6][R12.64], R14 ;  /* 0x0000000e0c009986 */ /* 0x0041ea000c101b06 */
[----:B------:R-:W2:Y:S01]  /*0330*/  @!P2 LDG.E.64 R16, desc[UR6][R4.64+0x8] ;  /* 0x000008060410a981 */ /* 0x000ea2000c1e1b00 */
[----:B------:R-:W-:Y:S01]  /*0340*/  SHF.R.S32.HI R0, RZ, 0x1f, R10 ;  /* 0x0000001fff007819 */ /* 0x000fe2000001140a */
[----:B------:R-:W-:-:S04]  /*0350*/  UIADD3 UR4, UP0, UPT, UR4, -0x1, URZ ;  /* 0xffffffff04047890 */ /* 0x000fc8000ff1e0ff */
[----:B------:R-:W-:Y:S01]  /*0360*/  IMAD R7, R0, UR12, RZ ;  /* 0x0000000c00077c24 */ /* 0x000fe2000f8e02ff */
[----:B------:R-:W-:Y:S01]  /*0370*/  UIADD3.X UR5, UPT, UPT, UR5, -0x1, URZ, UP0, !UPT ;  /* 0xffffffff05057890 */ /* 0x000fe200087fe4ff */
[----:B------:R-:W-:Y:S02]  /*0380*/  ISETP.NE.U32.AND P1, PT, R9, UR4, PT ;  /* 0x0000000409007c0c */ /* 0x000fe4000bf25070 */
[----:B------:R-:W-:Y:S01]  /*0390*/  IMAD R7, R10, UR13, R7 ;  /* 0x0000000d0a077c24 */ /* 0x000fe2000f8e0207 */
[----:B0-----:R-:W-:Y:S01]  /*03a0*/  LEA R12, P4, R2, UR14, 0x3 ;  /* 0x0000000e020c7c11 */ /* 0x001fe2000f8818ff */
[----:B------:R-:W-:Y:S01]  /*03b0*/  IMAD.WIDE.U32 R10, R10, UR12, RZ ;  /* 0x0000000c0a0a7c25 */ /* 0x000fe2000f8e00ff */
[----:B------:R-:W-:Y:S02]  /*03c0*/  ISETP.NE.OR.EX P3, PT, RZ, UR5, !P3, P1 ;  /* 0x00000005ff007c0c */ /* 0x000fe4000df65710 */
[----:B------:R-:W-:Y:S01]  /*03d0*/  LEA.HI.X R13, R2, UR15, R3, 0x3, P4 ;  /* 0x0000000f020d7c11 */ /* 0x000fe2000a0f1c03 */
[----:B------:R-:W-:-:S02]  /*03e0*/  IMAD.IADD R7, R11, 0x1, R7 ;  /* 0x000000010b077824 */ /* 0x000fc400078e0207 */
[----:B------:R-:W-:-:S03]  /*03f0*/  IMAD.SHL.U32 R0, R10, 0x8, RZ ;  /* 0x000000080a007824 */ /* 0x000fc600078e00ff */
[----:B------:R-:W-:Y:S02]  /*0400*/  SHF.L.U64.HI R10, R10, 0x3, R7 ;  /* 0x000000030a0a7819 */ /* 0x000fe40000010207 */
[----:B------:R-:W-:-:S05]  /*0410*/  IADD3 R6, P4, PT, R0, R12, RZ ;  /* 0x0000000c00067210 */ /* 0x000fca0007f9e0ff */
[----:B------:R-:W-:Y:S01]  /*0420*/  IMAD.X R7, R10, 0x1, R13, P4 ;  /* 0x000000010a077824 */ /* 0x000fe200020e060d */
[----:B--2---:R0:W-:Y:S04]  /*0430*/  @!P2 STG.E.64 desc[UR6][R12.64+0x8], R16 ;  /* 0x000008100c00a986 */ /* 0x0041e8000c101b06 */
[----:B------:R-:W2:Y:S01]  /*0440*/  @!P3 LDG.E.64 R18, desc[UR6][R6.64+0x8] ;  /* 0x000008060612b981 */ /* 0x000ea2000c1e1b00 */
[----:B------:R-:W-:Y:S01]  /*0450*/  IMAD.WIDE.U32 R20, R9, UR12, RZ ;  /* 0x0000000c09147c25 */ /* 0x000fe2000f8e00ff */
[----:B------:R-:W-:Y:S01]  /*0460*/  ISETP.NE.AND.EX P2, PT, R3, UR10, PT, P0 ;  /* 0x0000000a03007c0c */ /* 0x000fe2000bf45300 */
[----:B------:R-:W-:Y:S01]  /*0470*/  BSSY.RECONVERGENT B0, `(.L_x_60) ;  /* 0x0000014000007945 */ /* 0x000fe20003800200 */
[----:B------:R-:W-:Y:S01]  /*0480*/  LOP3.LUT P4, RZ, R2, R9, RZ, 0xfc, !PT ;  /* 0x0000000902ff7212 */ /* 0x000fe2000788fcff */
[C---:B------:R-:W-:Y:S01]  /*0490*/  IMAD R11, R9.reuse, UR13, R21 ;  /* 0x0000000d090b7c24 */ /* 0x040fe2000f8e0215 */
[----:B------:R-:W-:Y:S01]  /*04a0*/  ISETP.NE.OR P2, PT, R9, RZ, P2 ;  /* 0x000000ff0900720c */ /* 0x000fe20001745670 */
[----:B------:R-:W-:-:S03]  /*04b0*/  IMAD.SHL.U32 R14, R20, 0x8, RZ ;  /* 0x00000008140e7824 */ /* 0x000fc600078e00ff */
[----:B------:R-:W-:Y:S02]  /*04c0*/  SHF.L.U64.HI R11, R20, 0x3, R11 ;  /* 0x00000003140b7819 */ /* 0x000fe4000001020b */
[----:B------:R-:W-:-:S05]  /*04d0*/  IADD3 R8, P5, PT, R14, R12, RZ ;  /* 0x0000000c0e087210 */ /* 0x000fca0007fbe0ff */
[----:B------:R-:W-:-:S05]  /*04e0*/  IMAD.X R9, R11, 0x1, R13, P5 ;  /* 0x000000010b097824 */ /* 0x000fca00028e060d */
[----:B--2---:R0:W-:Y:S01]  /*04f0*/  @!P3 STG.E.64 desc[UR6][R8.64+0x8], R18 ;  /* 0x000008120800b986 */ /* 0x0041e2000c101b06 */
[----:B------:R-:W-:Y:S05]  /*0500*/  @P4 BRA `(.L_x_61) ;  /* 0x0000000000284947 */ /* 0x000fea0003800000 */
[----:B0-----:R-:W0:Y:S01]  /*0510*/  LDC.64 R16, c[0x0][0x380] ;  /* 0x0000e000ff107b82 */ /* 0x001e220000000a00 */
[----:B------:R-:W-:-:S04]  /*0520*/  ULEA UR4, UP0, UR12, UR14, 0x3 ;  /* 0x0000000e0c047291 */ /* 0x000fc8000f8018ff */
[----:B------:R-:W-:Y:S02]  /*0530*/  ULEA.HI.X UR8, UR12, UR15, UR13, 0x3, UP0 ;  /* 0x0000000f0c087291 */ /* 0x000fe400080f1c0d */
[----:B------:R-:W-:-:S04]  /*0540*/  IMAD.U32 R22, RZ, RZ, UR4 ;  /* 0x00000004ff167e24 */ /* 0x000fc8000f8e00ff */
[----:B------:R-:W-:-:S05]  /*0550*/  IMAD.U32 R23, RZ, RZ, UR8 ;  /* 0x00000008ff177e24 */ /* 0x000fca000f8e00ff */
[----:B------:R-:W2:Y:S04]  /*0560*/  LDG.E.64 R18, desc[UR6][R22.64] ;  /* 0x0000000616127981 */ /* 0x000ea8000c1e1b00 */
[----:B0-----:R-:W2:Y:S02]  /*0570*/  LDG.E.64 R20, desc[UR6][R16.64+0x8] ;  /* 0x0000080610147981 */ /* 0x001ea4000c1e1b00 */
[----:B--2---:R-:W-:-:S08]  /*0580*/  DADD R18, R18, R20 ;  /* 0x0000000012127229 */ /* 0x004fd00000000014 */
[----:B------:R-:W-:-:S07]  /*0590*/  DMUL R18, R18, 0.5 ;  /* 0x3fe0000012127828 */ /* 0x000fce0000000000 */
[----:B------:R1:W-:Y:S04]  /*05a0*/  STG.E.64 desc[UR6][R16.64], R18 ;  /* 0x0000001210007986 */ /* 0x0003e8000c101b06 */
.L_x_61:
[----:B------:R-:W-:Y:S05]  /*05b0*/  BSYNC.RECONVERGENT B0 ;  /* 0x0000000000007941 */ /* 0x000fea0003800200 */
.L_x_60:
[----:B------:R-:W2:Y:S04]  /*05c0*/  @!P2 LDG.E.64 R4, desc[UR6][R4.64] ;  /* 0x000000060404a981 */ /* 0x000ea8000c1e1b00 */
[----:B01----:R-:W2:Y:S01]  /*05d0*/  @!P2 LDG.E.64 R16, desc[UR6][R12.64+-0x8] ;  /* 0xfffff8060c10a981 */ /* 0x003ea2000c1e1b00 */
[----:B------:R-:W-:-:S04]  /*05e0*/  ISETP.NE.AND.EX P1, PT, RZ, UR5, PT, P1 ;  /* 0x00000005ff007c0c */ /* 0x000fc8000bf25310 */
[----:B------:R-:W-:-:S13]  /*05f0*/  ISETP.NE.OR P3, PT, R2, RZ, P1 ;  /* 0x000000ff0200720c */ /* 0x000fda0000f65670 */
[----:B------:R-:W-:Y:S02]  /*0600*/  @!P3 IADD3 R14, P4, PT, R14, UR14, RZ ;  /* 0x0000000e0e0ebc10 */ /* 0x000fe4000ff9e0ff */
[----:B------:R-:W-:Y:S02]  /*0610*/  @!P3 IADD3 R18, P5, PT, R0, UR14, RZ ;  /* 0x0000000e0012bc10 */ /* 0x000fe4000ffbe0ff */
[----:B------:R-:W-:Y:S02]  /*0620*/  @!P3 IADD3.X R15, PT, PT, R11, UR15, RZ, P4, !PT ;  /* 0x0000000f0b0fbc10 */ /* 0x000fe4000a7fe4ff */
[----:B------:R-:W-:Y:S01]  /*0630*/  @!P3 IADD3.X R19, PT, PT, R10, UR15, RZ, P5, !PT ;  /* 0x0000000f0a13bc10 */ /* 0x000fe2000affe4ff */
[----:B--2---:R-:W-:-:S08]  /*0640*/  @!P2 DADD R16, R4, R16 ;  /* 0x000000000410a229 */ /* 0x004fd00000000010 */
[----:B------:R-:W-:-:S07]  /*0650*/  @!P2 DMUL R16, R16, 0.5 ;  /* 0x3fe000001010a828 */ /* 0x000fce0000000000 */
[----:B------:R0:W-:Y:S04]  /*0660*/  @!P2 STG.E.64 desc[UR6][R12.64], R16 ;  /* 0x000000100c00a986 */ /* 0x0001e8000c101b06 */
[----:B------:R-:W2:Y:S04]  /*0670*/  @!P3 LDG.E.64 R10, desc[UR6][R18.64] ;  /* 0x00000006120ab981 */ /* 0x000ea8000c1e1b00 */
[----:B------:R-:W2:Y:S01]  /*0680*/  @!P3 LDG.E.64 R4, desc[UR6][R14.64+0x8] ;  /* 0x000008060e04b981 */ /* 0x000ea2000c1e1b00 */
[----:B------:R-:W-:Y:S01]  /*0690*/  ISETP.NE.OR.EX P0, PT, R3, UR10, P1, P0 ;  /* 0x0000000a03007c0c */ /* 0x000fe20008f05700 */
[----:B--2---:R-:W-:-:S08]  /*06a0*/  @!P3 DADD R4, R4, R10 ;  /* 0x000000000404b229 */ /* 0x004fd0000000000a */
[----:B------:R-:W-:-:S07]  /*06b0*/  @!P3 DMUL R4, R4, 0.5 ;  /* 0x3fe000000404b828 */ /* 0x000fce0000000000 */
[----:B------:R0:W-:Y:S01]  /*06c0*/  @!P3 STG.E.64 desc[UR6][R14.64], R4 ;  /* 0x000000040e00b986 */ /* 0x0001e2000c101b06 */
[----:B------:R-:W-:Y:S05]  /*06d0*/  @P0 EXIT ;  /* 0x000000000000094d */ /* 0x000fea0003800000 */
[----:B------:R-:W2:Y:S04]  /*06e0*/  LDG.E.64 R6, desc[UR6][R6.64] ;  /* 0x0000000606067981 */ /* 0x000ea8000c1e1b00 */
[----:B------:R-:W2:Y:S02]  /*06f0*/  LDG.E.64 R2, desc[UR6][R8.64+-0x8] ;  /* 0xfffff80608027981 */ /* 0x000ea4000c1e1b00 */
[----:B--2---:R-:W-:-:S08]  /*0700*/  DADD R2, R2, R6 ;  /* 0x0000000002027229 */ /* 0x004fd00000000006 */
[----:B------:R-:W-:-:S07]  /*0710*/  DMUL R2, R2, 0.5 ;  /* 0x3fe0000002027828 */ /* 0x000fce0000000000 */
[----:B------:R-:W-:Y:S01]  /*0720*/  STG.E.64 desc[UR6][R8.64], R2 ;  /* 0x0000000208007986 */ /* 0x000fe2000c101b06 */
[----:B------:R-:W-:Y:S05]  /*0730*/  EXIT ;  /* 0x000000000000794d */ /* 0x000fea0003800000 */
.L_x_62:
        /* <DEDUP_REMOVED lines=12> */
.L_x_92:


//--------------------- .text._Z14ComputeTauxyAvPdPKdll --------------------------
	.section	.text._Z14ComputeTauxyAvPdPKdll,"ax",@progbits
	.align	128
        .global         _Z14ComputeTauxyAvPdPKdll
        .type           _Z14ComputeTauxyAvPdPKdll,@function
        .size           _Z14ComputeTauxyAvPdPKdll,(.L_x_93 - _Z14ComputeTauxyAvPdPKdll)
        .other          _Z14ComputeTauxyAvPdPKdll,@"STO_CUDA_ENTRY STV_DEFAULT"
_Z14ComputeTauxyAvPdPKdll:
.text._Z14ComputeTauxyAvPdPKdll:
[----:B------:R-:W-:Y:S01]  /*0000*/  LDC R1, c[0x0][0x37c] ;  /* 0x0000df00ff017b82 */ /* 0x000fe20000000800 */
[----:B------:R-:W0:Y:S07]  /*0010*/  S2R R0, SR_TID.Y ;  /* 0x0000000000007919 */ /* 0x000e2e0000002200 */
[----:B------:R-:W1:Y:S01]  /*0020*/  LDC R6, c[0x0][0x360] ;  /* 0x0000d800ff067b82 */ /* 0x000e620000000800 */
[----:B------:R-:W2:Y:S01]  /*0030*/  LDCU.128 UR8, c[0x0][0x390] ;  /* 0x00007200ff0877ac */ /* 0x000ea20008000c00 */
[----:B------:R-:W1:Y:S06]  /*0040*/  S2R R7, SR_TID.X ;  /* 0x0000000000077919 */ /* 0x000e6c0000002100 */
[----:B------:R-:W0:Y:S08]  /*0050*/  S2UR UR5, SR_CTAID.Y ;  /* 0x00000000000579c3 */ /* 0x000e300000002600 */
[----:B------:R-:W0:Y:S01]  /*0060*/  LDC R3, c[0x0][0x364] ;  /* 0x0000d900ff037b82 */ /* 0x000e220000000800 */
[----:B--2---:R-:W-:-:S02]  /*0070*/  UIADD3 UR4, UP1, UPT, UR10, -0x2, URZ ;  /* 0xfffffffe0a047890 */ /* 0x004fc4000ff3e0ff */
[----:B------:R-:W-:-:S05]  /*0080*/  UIADD3 UR7, UP0, UPT, UR8, -0x2, URZ ;  /* 0xfffffffe08077890 */ /* 0x000fca000ff1e0ff */
[----:B------:R-:W1:Y:S01]  /*0090*/  S2UR UR6, SR_CTAID.X ;  /* 0x00000000000679c3 */ /* 0x000e620000002500 */
[----:B0-----:R-:W-:Y:S01]  /*00a0*/  IMAD R3, R3, UR5, R0 ;  /* 0x0000000503037c24 */ /* 0x001fe2000f8e0200 */
[----:B------:R-:W-:-:S04]  /*00b0*/  UIADD3.X UR5, UPT, UPT, UR11, -0x1, URZ, UP1, !UPT ;  /* 0xffffffff0b057890 */ /* 0x000fc80008ffe4ff */
[----:B------:R-:W-:Y:S02]  /*00c0*/  ISETP.LT.U32.AND P1, PT, R3, UR4, PT ;  /* 0x0000000403007c0c */ /* 0x000fe4000bf21070 */
[----:B------:R-:W-:Y:S02]  /*00d0*/  IMAD.U32 R0, RZ, RZ, UR5 ;  /* 0x00000005ff007e24 */ /* 0x000fe4000f8e00ff */
[----:B-1----:R-:W-:Y:S01]  /*00e0*/  IMAD R6, R6, UR6, R7 ;  /* 0x0000000606067c24 */ /* 0x002fe2000f8e0207 */
[----:B------:R-:W-:Y:S02]  /*00f0*/  UIADD3.X UR6, UPT, UPT, UR9, -0x1, URZ, UP0, !UPT ;  /* 0xffffffff09067890 */ /* 0x000fe400087fe4ff */
[----:B------:R-:W-:Y:S02]  /*0100*/  ISETP.GT.AND.EX P1, PT, R0, RZ, PT, P1 ;  /* 0x000000ff0000720c */ /* 0x000fe40003f24310 */
[----:B------:R-:W-:Y:S02]  /*0110*/  ISETP.GE.U32.AND P0, PT, R6, UR7, PT ;  /* 0x0000000706007c0c */ /* 0x000fe4000bf06070 */
[----:B------:R-:W-:Y:S01]  /*0120*/  IMAD.U32 R5, RZ, RZ, UR6 ;  /* 0x00000006ff057e24 */ /* 0x000fe2000f8e00ff */
[----:B------:R-:W-:-:S04]  /*0130*/  SHF.R.S32.HI R7, RZ, 0x1f, R6 ;  /* 0x0000001fff077819 */ /* 0x000fc80000011406 */
[----:B------:R-:W-:-:S13]  /*0140*/  ISETP.LE.OR.EX P0, PT, R5, R7, !P1, P0 ;  /* 0x000000070500720c */ /* 0x000fda0004f03700 */
[----:B------:R-:W-:Y:S05]  /*0150*/  @P0 EXIT ;  /* 0x000000000000094d */ /* 0x000fea0003800000 */
[----:B------:R-:W0:Y:S01]  /*0160*/  LDCU.128 UR12, c[0x0][0x380] ;  /* 0x00007000ff0c77ac */ /* 0x000e220008000c00 */
[C---:B------:R-:W-:Y:S01]  /*0170*/  VIADD R17, R3.reuse, 0x1 ;  /* 0x0000000103117836 */ /* 0x040fe20000000000 */
[----:B------:R-:W-:Y:S01]  /*0180*/  UIADD3 UR6, UP0, UPT, UR8, -0x1, URZ ;  /* 0xffffffff08067890 */ /* 0x000fe2000ff1e0ff */
[----:B------:R-:W1:Y:S03]  /*0190*/  LDCU.64 UR4, c[0x0][0x358] ;  /* 0x00006b00ff0477ac */ /* 0x000e660008000a00 */
[----:B------:R-:W-:Y:S02]  /*01a0*/  UIADD3.X UR7, UPT, UPT, UR9, -0x1, URZ, UP0, !UPT ;  /* 0xffffffff09077890 */ /* 0x000fe400087fe4ff */
[----:B------:R-:W-:-:S04]  /*01b0*/  IMAD.WIDE.U32 R4, R3, UR6, R6 ;  /* 0x0000000603047c25 */ /* 0x000fc8000f8e0006 */
[----:B------:R-:W-:Y:S01]  /*01c0*/  IMAD.WIDE.U32 R14, R17, UR6, R6 ;  /* 0x00000006110e7c25 */ /* 0x000fe2000f8e0006 */
[----:B0-----:R-:W-:-:S03]  /*01d0*/  LEA R2, P0, R4, UR14, 0x3 ;  /* 0x0000000e04027c11 */ /* 0x001fc6000f8018ff */
[----:B------:R-:W-:-:S04]  /*01e0*/  IMAD R9, R3, UR7, RZ ;  /* 0x0000000703097c24 */ /* 0x000fc8000f8e02ff */
[----:B------:R-:W-:Y:S02]  /*01f0*/  IMAD.IADD R3, R5, 0x1, R9 ;  /* 0x0000000105037824 */ /* 0x000fe400078e0209 */
[----:B------:R-:W-:-:S03]  /*0200*/  IMAD R5, R17, UR7, RZ ;  /* 0x0000000711057c24 */ /* 0x000fc6000f8e02ff */
[----:B------:R-:W-:Y:S01]  /*0210*/  LEA.HI.X R3, R4, UR15, R3, 0x3, P0 ;  /* 0x0000000f04037c11 */ /* 0x000fe200080f1c03 */
[----:B------:R-:W-:Y:S01]  /*0220*/  IMAD.IADD R15, R15, 0x1, R5 ;  /* 0x000000010f0f7824 */ /* 0x000fe200078e0205 */
[----:B------:R-:W-:-:S03]  /*0230*/  LEA R8, P0, R14, UR14, 0x3 ;  /* 0x0000000e0e087c11 */ /* 0x000fc6000f8018ff */
[----:B-1----:R-:W2:Y:S01]  /*0240*/  LDG.E.64 R4, desc[UR4][R2.64] ;  /* 0x0000000402047981 */ /* 0x002ea2000c1e1b00 */
[----:B------:R-:W-:-:S03]  /*0250*/  LEA.HI.X R9, R14, UR15, R15, 0x3, P0 ;  /* 0x0000000f0e097c11 */ /* 0x000fc600080f1c0f */
[----:B------:R-:W2:Y:S04]  /*0260*/  LDG.E.64 R6, desc[UR4][R2.64+0x8] ;  /* 0x0000080402067981 */ /* 0x000ea8000c1e1b00 */
[----:B------:R-:W3:Y:S04]  /*0270*/  LDG.E.64 R10, desc[UR4][R8.64] ;  /* 0x00000004080a7981 */ /* 0x000ee8000c1e1b00 */
[----:B------:R-:W4:Y:S01]  /*0280*/  LDG.E.64 R12, desc[UR4][R8.64+0x8] ;  /* 0x00000804080c7981 */ /* 0x000f22000c1e1b00 */
[----:B------:R-:W-:Y:S01]  /*0290*/  IADD3 R14, P0, PT, R17, R14, RZ ;  /* 0x0000000e110e7210 */ /* 0x000fe20007f1e0ff */
[----:B--2---:R-:W-:-:S04]  /*02a0*/  DADD R4, R4, R6 ;  /* 0x0000000004047229 */ /* 0x004fc80000000006 */
[----:B------:R-:W-:Y:S01]  /*02b0*/  IMAD.X R7, RZ, RZ, R15, P0 ;  /* 0x000000ffff077224 */ /* 0x000fe200000e060f */
[----:B------:R-:W-:-:S04]  /*02c0*/  LEA R6, P1, R14, UR12, 0x3 ;  /* 0x0000000c0e067c11 */ /* 0x000fc8000f8218ff */
[----:B------:R-:W-:Y:S01]  /*02d0*/  LEA.HI.X R7, R14, UR13, R7, 0x3, P1 ;  /* 0x0000000d0e077c11 */ /* 0x000fe200088f1c07 */
[----:B---3--:R-:W-:-:S08]  /*02e0*/  DADD R4, R4, R10 ;  /* 0x0000000004047229 */ /* 0x008fd0000000000a */
[----:B----4-:R-:W-:-:S08]  /*02f0*/  DADD R4, R4, R12 ;  /* 0x0000000004047229 */ /* 0x010fd0000000000c */
[----:B------:R-:W-:-:S07]  /*0300*/  DMUL R4, R4, 0.25 ;  /* 0x3fd0000004047828 */ /* 0x000fce0000000000 */
[----:B------:R-:W-:Y:S01]  /*0310*/  STG.E.64 desc[UR4][R6.64+0x8], R4 ;  /* 0x0000080406007986 */ /* 0x000fe2000c101b04 */
[----:B------:R-:W-:Y:S05]  /*0320*/  EXIT ;  /* 0x000000000000794d */ /* 0x000fea0003800000 */
.L_x_63:
        /* <DEDUP_REMOVED lines=13> */
.L_x_93:


//--------------------- .text._Z11ComputeDispPdS_S_S_PKdS1_S1_S1_S1_ll --------------------------
	.section	.text._Z11ComputeDispPdS_S_S_PKdS1_S1_S1_S1_ll,"ax",@progbits
	.align	128
        .global         _Z11ComputeDispPdS_S_S_PKdS1_S1_S1_S1_ll
        .type           _Z11ComputeDispPdS_S_S_PKdS1_S1_S1_S1_ll,@function
        .size           _Z11ComputeDispPdS_S_S_PKdS1_S1_S1_S1_ll,(.L_x_88 - _Z11ComputeDispPdS_S_S_PKdS1_S1_S1_S1_ll)
        .other          _Z11ComputeDispPdS_S_S_PKdS1_S1_S1_S1_ll,@"STO_CUDA_ENTRY STV_DEFAULT"
_Z11ComputeDispPdS_S_S_PKdS1_S1_S1_S1_ll:
.text._Z11ComputeDispPdS_S_S_PKdS1_S1_S1_S1_ll:
[----:B------:R-:W-:Y:S08]  /*0000*/  LDC R1, c[0x0][0x37c] ;  /* 0x0000df00ff017b82 */ /* 0x000ff00000000800 */
[----:B------:R-:W0:Y:S01]  /*0010*/  LDC.64 R30, c[0x0][0x3c0] ;  /* 0x0000f000ff1e7b82 */ /* 0x000e220000000a00 */
[----:B------:R-:W0:Y:S01]  /*0020*/  LDCU.64 UR12, c[0x0][0x358] ;  /* 0x00006b00ff0c77ac */ /* 0x000e220008000a00 */
[----:B------:R-:W1:Y:S01]  /*0030*/  S2R R11, SR_TID.X ;  /* 0x00000000000b7919 */ /* 0x000e620000002100 */
[----:B------:R-:W2:Y:S01]  /*0040*/  LDCU.64 UR14, c[0x0][0x3c8] ;  /* 0x00007900ff0e77ac */ /* 0x000ea20008000a00 */
[----:B0-----:R-:W3:Y:S04]  /*0050*/  LDG.E.64 R8, desc[UR12][R30.64] ;  /* 0x0000000c1e087981 */ /* 0x001ee8000c1e1b00 */
[----:B------:R-:W4:Y:S04]  /*0060*/  LDG.E.64 R2, desc[UR12][R30.64+0x8] ;  /* 0x0000080c1e027981 */ /* 0x000f28000c1e1b00 */
[----:B------:R-:W4:Y:S04]  /*0070*/  LDG.E.64 R6, desc[UR12][R30.64+0x10] ;  /* 0x0000100c1e067981 */ /* 0x000f28000c1e1b00 */
[----:B------:R0:W5:Y:S04]  /*0080*/  LDG.E.64 R14, desc[UR12][R30.64+0x28] ;  /* 0x0000280c1e0e7981 */ /* 0x000168000c1e1b00 */
[----:B------:R0:W5:Y:S01]  /*0090*/  LDG.E.64 R12, desc[UR12][R30.64+0x38] ;  /* 0x0000380c1e0c7981 */ /* 0x000162000c1e1b00 */
[----:B------:R-:W1:Y:S01]  /*00a0*/  S2UR UR4, SR_CTAID.X ;  /* 0x00000000000479c3 */ /* 0x000e620000002500 */
[----:B------:R-:W-:Y:S01]  /*00b0*/  BSSY.RECONVERGENT B0, `(.L_x_64) ;  /* 0x00000a1000007945 */ /* 0x000fe20003800200 */
[----:B------:R-:W0:Y:S06]  /*00c0*/  S2R R5, SR_TID.Y ;  /* 0x0000000000057919 */ /* 0x000e2c0000002200 */
[----:B------:R-:W1:Y:S08]  /*00d0*/  LDC R10, c[0x0][0x360] ;  /* 0x0000d800ff0a7b82 */ /* 0x000e700000000800 */
[----:B------:R-:W0:Y:S08]  /*00e0*/  S2UR UR5, SR_CTAID.Y ;  /* 0x00000000000579c3 */ /* 0x000e300000002600 */
[----:B------:R-:W0:Y:S01]  /*00f0*/  LDC R4, c[0x0][0x364] ;  /* 0x0000d900ff047b82 */ /* 0x000e220000000800 */
[----:B-1----:R-:W-:-:S05]  /*0100*/  IMAD R10, R10, UR4, R11 ;  /* 0x000000040a0a7c24 */ /* 0x002fca000f8e020b */
[----:B--2---:R-:W-:Y:S02]  /*0110*/  ISETP.GE.U32.AND P0, PT, R10, UR14, PT ;  /* 0x0000000e0a007c0c */ /* 0x004fe4000bf06070 */
[----:B------:R-:W-:-:S04]  /*0120*/  SHF.R.S32.HI R11, RZ, 0x1f, R10 ;  /* 0x0000001fff0b7819 */ /* 0x000fc8000001140a */
[----:B------:R-:W-:-:S04]  /*0130*/  ISETP.GE.AND.EX P0, PT, R11, UR15, PT, P0 ;  /* 0x0000000f0b007c0c */ /* 0x000fc8000bf06300 */
[----:B------:R-:W-:Y:S01]  /*0140*/  ISETP.LT.OR P0, PT, R10, 0x1, P0 ;  /* 0x000000010a00780c */ /* 0x000fe20000701670 */
[----:B0-----:R-:W-:-:S05]  /*0150*/  IMAD R4, R4, UR5, R5 ;  /* 0x0000000504047c24 */ /* 0x001fca000f8e0205 */
[----:B------:R-:W-:Y:S02]  /*0160*/  ISETP.EQ.OR P0, PT, R4, RZ, P0 ;  /* 0x000000ff0400720c */ /* 0x000fe40000702670 */
[----:B---3--:R-:W-:Y:S02]  /*0170*/  R2UR UR6, R8 ;  /* 0x00000000080672ca */ /* 0x008fe400000e0000 */
[----:B------:R-:W-:Y:S02]  /*0180*/  R2UR UR7, R9 ;  /* 0x00000000090772ca */ /* 0x000fe400000e0000 */
[----:B----4-:R-:W-:Y:S02]  /*0190*/  R2UR UR8, R2 ;  /* 0x00000000020872ca */ /* 0x010fe400000e0000 */
[----:B------:R-:W-:Y:S02]  /*01a0*/  R2UR UR9, R3 ;  /* 0x00000000030972ca */ /* 0x000fe400000e0000 */
[----:B------:R-:W-:-:S02]  /*01b0*/  R2UR UR10, R6 ;  /* 0x00000000060a72ca */ /* 0x000fc400000e0000 */
[----:B------:R-:W-:Y:S01]  /*01c0*/  R2UR UR11, R7 ;  /* 0x00000000070b72ca */ /* 0x000fe200000e0000 */
[----:B------:R-:W-:-:S14]  /*01d0*/  @P0 BRA `(.L_x_65) ;  /* 0x0000000800380947 */ /* 0x000fdc0003800000 */
[----:B------:R-:W0:Y:S02]  /*01e0*/  LDCU.64 UR4, c[0x0][0x3d0] ;  /* 0x00007a00ff0477ac */ /* 0x000e240008000a00 */
[----:B0-----:R-:W-:-:S04]  /*01f0*/  UIADD3 UR4, UP0, UPT, UR4, -0x1, URZ ;  /* 0xffffffff04047890 */ /* 0x001fc8000ff1e0ff */
[----:B------:R-:W-:Y:S02]  /*0200*/  UIADD3.X UR5, UPT, UPT, UR5, -0x1, URZ, UP0, !UPT ;  /* 0xffffffff05057890 */ /* 0x000fe400087fe4ff */
[----:B------:R-:W-:-:S04]  /*0210*/  ISETP.LT.U32.AND P0, PT, R4, UR4, PT ;  /* 0x0000000404007c0c */ /* 0x000fc8000bf01070 */
[----:B------:R-:W-:-:S05]  /*0220*/  IMAD.U32 R0, RZ, RZ, UR5 ;  /* 0x00000005ff007e24 */ /* 0x000fca000f8e00ff */
[----:B------:R-:W-:-:S13]  /*0230*/  ISETP.GT.AND.EX P0, PT, R0, RZ, PT, P0 ;  /* 0x000000ff0000720c */ /* 0x000fda0003f04300 */
[----:B------:R-:W-:Y:S05]  /*0240*/  @!P0 BRA `(.L_x_65) ;  /* 0x00000008001c8947 */ /* 0x000fea0003800000 */
[----:B------:R-:W0:Y:S01]  /*0250*/  LDCU.64 UR4, c[0x0][0x390] ;  /* 0x00007200ff0477ac */ /* 0x000e220008000a00 */
[C---:B------:R-:W-:Y:S01]  /*0260*/  IMAD.WIDE.U32 R26, R4.reuse, UR14, R10 ;  /* 0x0000000e041a7c25 */ /* 0x040fe2000f8e000a */
[----:B------:R-:W2:Y:S03]  /*0270*/  LDG.E.64 R30, desc[UR12][R30.64+0x30] ;  /* 0x0000300c1e1e7981 */ /* 0x000ea6000c1e1b00 */
[C---:B------:R-:W-:Y:S01]  /*0280*/  IMAD R33, R4.reuse, UR15, R27 ;  /* 0x0000000f04217c24 */ /* 0x040fe2000f8e021b */
[----:B------:R-:W-:-:S05]  /*0290*/  IADD3 R0, P0, PT, R4, R26, RZ ;  /* 0x0000001a04007210 */ /* 0x000fca0007f1e0ff */
[----:B------:R-:W-:Y:S01]  /*02a0*/  IMAD.X R3, RZ, RZ, R33, P0 ;  /* 0x000000ffff037224 */ /* 0x000fe200000e0621 */
[----:B0-----:R-:W-:-:S04]  /*02b0*/  LEA R34, P0, R0, UR4, 0x3 ;  /* 0x0000000400227c11 */ /* 0x001fc8000f8018ff */
[----:B------:R-:W-:-:S05]  /*02c0*/  LEA.HI.X R35, R0, UR5, R3, 0x3, P0 ;  /* 0x0000000500237c11 */ /* 0x000fca00080f1c03 */
[----:B------:R0:W5:Y:S02]  /*02d0*/  LDG.E.64 R28, desc[UR12][R34.64] ;  /* 0x0000000c221c7981 */ /* 0x000164000c1e1b00 */
[----:B-----5:R-:W1:Y:S01]  /*02e0*/  MUFU.RCP64H R3, R15 ;  /* 0x0000000f00037308 */ /* 0x020e620000001800 */
[----:B------:R-:W-:-:S06]  /*02f0*/  IMAD.MOV.U32 R2, RZ, RZ, 0x1 ;  /* 0x00000001ff027424 */ /* 0x000fcc00078e00ff */
[----:B-1----:R-:W-:-:S08]  /*0300*/  DFMA R6, -R14, R2, 1 ;  /* 0x3ff000000e06742b */ /* 0x002fd00000000102 */
[----:B------:R-:W-:-:S08]  /*0310*/  DFMA R6, R6, R6, R6 ;  /* 0x000000060606722b */ /* 0x000fd00000000006 */
[----:B------:R-:W-:-:S08]  /*0320*/  DFMA R6, R2, R6, R2 ;  /* 0x000000060206722b */ /* 0x000fd00000000002 */
[----:B------:R-:W-:-:S08]  /*0330*/  DFMA R2, -R14, R6, 1 ;  /* 0x3ff000000e02742b */ /* 0x000fd00000000106 */
[----:B------:R-:W-:-:S08]  /*0340*/  DFMA R2, R6, R2, R6 ;  /* 0x000000020602722b */ /* 0x000fd00000000006 */
[----:B------:R-:W-:-:S08]  /*0350*/  DMUL R6, R2, UR10 ;  /* 0x0000000a02067c28 */ /* 0x000fd00008000000 */
[----:B------:R-:W-:-:S08]  /*0360*/  DFMA R8, -R14, R6, UR10 ;  /* 0x0000000a0e087e2b */ /* 0x000fd00008000106 */
[----:B------:R-:W-:Y:S01]  /*0370*/  DFMA R2, R2, R8, R6 ;  /* 0x000000080202722b */ /* 0x000fe20000000006 */
[----:B------:R-:W-:-:S09]  /*0380*/  IMAD.U32 R0, RZ, RZ, UR11 ;  /* 0x0000000bff007e24 */ /* 0x000fd2000f8e00ff */
[----:B------:R-:W-:Y:S01]  /*0390*/  FFMA R5, RZ, R15, R3 ;  /* 0x0000000fff057223 */ /* 0x000fe20000000003 */
[----:B------:R-:W-:-:S04]  /*03a0*/  FSETP.GEU.AND P1, PT, |R0|, 6.5827683646048100446e-37, PT ;  /* 0x036000000000780b */ /* 0x000fc80003f2e200 */
[----:B------:R-:W-:Y:S01]  /*03b0*/  FSETP.GT.AND P0, PT, |R5|, 1.469367938527859385e-39, PT ;  /* 0x001000000500780b */ /* 0x000fe20003f04200 */
[----:B------:R-:W-:Y:S02]  /*03c0*/  IMAD.U32 R6, RZ, RZ, UR10 ;  /* 0x0000000aff067e24 */ /* 0x000fe4000f8e00ff */
[----:B------:R-:W-:-:S06]  /*03d0*/  IMAD.U32 R7, RZ, RZ, UR11 ;  /* 0x0000000bff077e24 */ /* 0x000fcc000f8e00ff */
[----:B--2---:R-:W-:-:S04]  /*03e0*/  DFMA R30, R30, -R6, 1 ;  /* 0x3ff000001e1e742b */ /* 0x004fc80000000806 */
[----:B0-----:R-:W-:Y:S07]  /*03f0*/  @P0 BRA P1, `(.L_x_66) ;  /* 0x00000000002c0947 */ /* 0x001fee0000800000 */
[----:B------:R-:W-:Y:S01]  /*0400*/  MOV R3, UR11 ;  /* 0x0000000b00037c02 */ /* 0x000fe20008000f00 */
[----:B------:R-:W-:Y:S01]  /*0410*/  IMAD.U32 R21, RZ, RZ, UR11 ;  /* 0x0000000bff157e24 */ /* 0x000fe2000f8e00ff */
[----:B------:R-:W-:Y:S01]  /*0420*/  MOV R0, 0x490 ;  /* 0x0000049000007802 */ /* 0x000fe20000000f00 */
[----:B------:R-:W-:Y:S02]  /*0430*/  IMAD.U32 R20, RZ, RZ, UR10 ;  /* 0x0000000aff147e24 */ /* 0x000fe4000f8e00ff */
[----:B------:R-:W-:Y:S02]  /*0440*/  IMAD.U32 R2, RZ, RZ, UR10 ;  /* 0x0000000aff027e24 */ /* 0x000fe4000f8e00ff */
[----:B------:R-:W-:Y:S02]  /*0450*/  IMAD.MOV.U32 R18, RZ, RZ, R14 ;  /* 0x000000ffff127224 */ /* 0x000fe400078e000e */
[----:B------:R-:W-:Y:S02]  /*0460*/  IMAD.MOV.U32 R21, RZ, RZ, R3 ;  /* 0x000000ffff157224 */ /* 0x000fe400078e0003 */
[----:B------:R-:W-:-:S07]  /*0470*/  IMAD.MOV.U32 R19, RZ, RZ, R15 ;  /* 0x000000ffff137224 */ /* 0x000fce00078e000f */
[----:B------:R-:W-:Y:S05]  /*0480*/  CALL.REL.NOINC `($__internal_4_$__cuda_sm20_div_rn_f64_full) ;  /* 0x00000010005c7944 */ /* 0x000fea0003c00000 */
[----:B------:R-:W-:Y:S02]  /*0490*/  IMAD.MOV.U32 R2, RZ, RZ, R36 ;  /* 0x000000ffff027224 */ /* 0x000fe400078e0024 */
[----:B------:R-:W-:-:S07]  /*04a0*/  IMAD.MOV.U32 R3, RZ, RZ, R37 ;  /* 0x000000ffff037224 */ /* 0x000fce00078e0025 */
.L_x_66:
[----:B------:R-:W0:Y:S01]  /*04b0*/  LDCU.128 UR16, c[0x0][0x3a0] ;  /* 0x00007400ff1077ac */ /* 0x000e220008000c00 */
[C---:B------:R-:W-:Y:S01]  /*04c0*/  IMAD.SHL.U32 R22, R26.reuse, 0x8, RZ ;  /* 0x000000081a167824 */ /* 0x040fe200078e00ff */
[----:B------:R-:W-:-:S04]  /*04d0*/  SHF.L.U64.HI R26, R26, 0x3, R33 ;  /* 0x000000031a1a7819 */ /* 0x000fc80000010221 */
[----:B0-----:R-:W-:-:S04]  /*04e0*/  IADD3 R20, P0, PT, R22, UR16, RZ ;  /* 0x0000001016147c10 */ /* 0x001fc8000ff1e0ff */
[----:B------:R-:W-:Y:S02]  /*04f0*/  IADD3.X R21, PT, PT, R26, UR17, RZ, P0, !PT ;  /* 0x000000111a157c10 */ /* 0x000fe400087fe4ff */
[----:B------:R-:W-:-:S03]  /*0500*/  IADD3 R22, P0, PT, R22, UR18, RZ ;  /* 0x0000001216167c10 */ /* 0x000fc6000ff1e0ff */
[----:B------:R-:W2:Y:S01]  /*0510*/  LDG.E.64 R16, desc[UR12][R20.64] ;  /* 0x0000000c14107981 */ /* 0x000ea2000c1e1b00 */
[----:B------:R-:W-:-:S03]  /*0520*/  IADD3.X R23, PT, PT, R26, UR19, RZ, P0, !PT ;  /* 0x000000131a177c10 */ /* 0x000fc600087fe4ff */
[----:B------:R-:W2:Y:S04]  /*0530*/  LDG.E.64 R18, desc[UR12][R20.64+-0x8] ;  /* 0xfffff80c14127981 */ /* 0x000ea8000c1e1b00 */
[----:B------:R-:W3:Y:S04]  /*0540*/  LDG.E.64 R8, desc[UR12][R22.64] ;  /* 0x0000000c16087981 */ /* 0x000ee8000c1e1b00 */
[----:B------:R-:W4:Y:S01]  /*0550*/  LDG.E.64 R6, desc[UR12][R22.64+-0x8] ;  /* 0xfffff80c16067981 */ /* 0x000f22000c1e1b00 */
[----:B------:R-:W0:Y:S01]  /*0560*/  MUFU.RCP64H R25, UR7 ;  /* 0x0000000700197d08 */ /* 0x000e220008001800 */
[----:B------:R-:W-:Y:S01]  /*0570*/  IMAD.U32 R26, RZ, RZ, UR6 ;  /* 0x00000006ff1a7e24 */ /* 0x000fe2000f8e00ff */
[----:B------:R-:W-:Y:S01]  /*0580*/  MOV R24, 0x1 ;  /* 0x0000000100187802 */ /* 0x000fe20000000f00 */
[----:B------:R-:W-:Y:S01]  /*0590*/  IMAD.U32 R27, RZ, RZ, UR7 ;  /* 0x00000007ff1b7e24 */ /* 0x000fe2000f8e00ff */
[----:B------:R-:W-:Y:S05]  /*05a0*/  BSSY.RECONVERGENT B1, `(.L_x_67) ;  /* 0x000001b000017945 */ /* 0x000fea0003800200 */
[----:B0-----:R-:W-:-:S08]  /*05b0*/  DFMA R26, R24, -R26, 1 ;  /* 0x3ff00000181a742b */ /* 0x001fd0000000081a */
[----:B------:R-:W-:-:S08]  /*05c0*/  DFMA R26, R26, R26, R26 ;  /* 0x0000001a1a1a722b */ /* 0x000fd0000000001a */
[----:B------:R-:W-:Y:S02]  /*05d0*/  DFMA R26, R24, R26, R24 ;  /* 0x0000001a181a722b */ /* 0x000fe40000000018 */
[----:B--2---:R-:W-:Y:S01]  /*05e0*/  DADD R16, -R16, R18 ;  /* 0x0000000010107229 */ /* 0x004fe20000000112 */
[----:B------:R-:W-:Y:S02]  /*05f0*/  IMAD.U32 R18, RZ, RZ, UR6 ;  /* 0x00000006ff127e24 */ /* 0x000fe4000f8e00ff */
[----:B------:R-:W-:-:S05]  /*0600*/  IMAD.U32 R19, RZ, RZ, UR7 ;  /* 0x00000007ff137e24 */ /* 0x000fca000f8e00ff */
[----:B---3--:R-:W-:Y:S02]  /*0610*/  DADD R8, R16, R8 ;  /* 0x0000000010087229 */ /* 0x008fe40000000008 */
[----:B------:R-:W-:-:S06]  /*0620*/  DFMA R18, R26, -R18, 1 ;  /* 0x3ff000001a12742b */ /* 0x000fcc0000000812 */
[----:B----4-:R-:W-:Y:S02]  /*0630*/  DADD R20, R8, -R6 ;  /* 0x0000000008147229 */ /* 0x010fe40000000806 */
[----:B------:R-:W-:-:S08]  /*0640*/  DFMA R18, R26, R18, R26 ;  /* 0x000000121a12722b */ /* 0x000fd0000000001a */
[----:B------:R-:W-:Y:S01]  /*0650*/  DMUL R26, R20, R18 ;  /* 0x00000012141a7228 */ /* 0x000fe20000000000 */
[----:B------:R-:W-:-:S07]  /*0660*/  FSETP.GEU.AND P1, PT, |R21|, 6.5827683646048100446e-37, PT ;  /* 0x036000001500780b */ /* 0x000fce0003f2e200 */
[----:B------:R-:W-:-:S08]  /*0670*/  DFMA R6, R26, -UR6, R20 ;  /* 0x800000061a067c2b */ /* 0x000fd00008000014 */
[----:B------:R-:W-:-:S10]  /*0680*/  DFMA R26, R18, R6, R26 ;  /* 0x00000006121a722b */ /* 0x000fd4000000001a */
[----:B------:R-:W-:-:S05]  /*0690*/  FFMA R0, RZ, UR7, R27 ;  /* 0x00000007ff007c23 */ /* 0x000fca000800001b */
[----:B------:R-:W-:-:S13]  /*06a0*/  FSETP.GT.AND P0, PT, |R0|, 1.469367938527859385e-39, PT ;  /* 0x001000000000780b */ /* 0x000fda0003f04200 */
[----:B------:R-:W-:Y:S05]  /*06b0*/  @P0 BRA P1, `(.L_x_68) ;  /* 0x0000000000240947 */ /* 0x000fea0000800000 */
[----:B------:R-:W-:Y:S01]  /*06c0*/  IMAD.U32 R7, RZ, RZ, UR7 ;  /* 0x00000007ff077e24 */ /* 0x000fe2000f8e00ff */
[----:B------:R-:W-:Y:S01]  /*06d0*/  MOV R0, 0x730 ;  /* 0x0000073000007802 */ /* 0x000fe20000000f00 */
[----:B------:R-:W-:Y:S02]  /*06e0*/  IMAD.U32 R19, RZ, RZ, UR7 ;  /* 0x00000007ff137e24 */ /* 0x000fe4000f8e00ff */
[----:B------:R-:W-:Y:S02]  /*06f0*/  IMAD.U32 R18, RZ, RZ, UR6 ;  /* 0x00000006ff127e24 */ /* 0x000fe4000f8e00ff */
[----:B------:R-:W-:Y:S02]  /*0700*/  IMAD.U32 R6, RZ, RZ, UR6 ;  /* 0x00000006ff067e24 */ /* 0x000fe4000f8e00ff */
[----:B------:R-:W-:-:S07]  /*0710*/  IMAD.MOV.U32 R19, RZ, RZ, R7 ;  /* 0x000000ffff137224 */ /* 0x000fce00078e0007 */
[----:B------:R-:W-:Y:S05]  /*0720*/  CALL.REL.NOINC `($__internal_4_$__cuda_sm20_div_rn_f64_full) ;  /* 0x0000000c00b47944 */ /* 0x000fea0003c00000 */
[----:B------:R-:W-:Y:S01]  /*0730*/  IMAD.MOV.U32 R26, RZ, RZ, R36 ;  /* 0x000000ffff1a7224 */ /* 0x000fe200078e0024 */
[----:B------:R-:W-:-:S07]  /*0740*/  MOV R27, R37 ;  /* 0x00000025001b7202 */ /* 0x000fce0000000f00 */
.L_x_68:
[----:B------:R-:W-:Y:S05]  /*0750*/  BSYNC.RECONVERGENT B1 ;  /* 0x0000000000017941 */ /* 0x000fea0003800200 */
.L_x_67:
[----:B------:R-:W0:Y:S01]  /*0760*/  LDCU.64 UR18, c[0x0][0x3c8] ;  /* 0x00007900ff1277ac */ /* 0x000e220008000a00 */
[----:B------:R-:W-:Y:S01]  /*0770*/  IADD3 R8, P0, PT, RZ, -R4, RZ ;  /* 0x80000004ff087210 */ /* 0x000fe20007f1e0ff */
[C---:B------:R-:W-:Y:S01]  /*0780*/  VIADD R5, R4.reuse, 0xffffffff ;  /* 0xffffffff04057836 */ /* 0x040fe20000000000 */
[----:B------:R-:W1:Y:S01]  /*0790*/  LDCU.64 UR16, c[0x0][0x3b8] ;  /* 0x00007700ff1077ac */ /* 0x000e620008000a00 */
[----:B------:R-:W-:Y:S02]  /*07a0*/  IMAD.MOV.U32 R6, RZ, RZ, R10 ;  /* 0x000000ffff067224 */ /* 0x000fe400078e000a */
[----:B------:R-:W-:Y:S02]  /*07b0*/  IMAD.X R9, RZ, RZ, -0x1, P0 ;  /* 0xffffffffff097424 */ /* 0x000fe400000e06ff */
[----:B------:R-:W-:Y:S01]  /*07c0*/  IMAD.MOV.U32 R7, RZ, RZ, R11 ;  /* 0x000000ffff077224 */ /* 0x000fe200078e000b */
[----:B0-----:R-:W-:Y:S02]  /*07d0*/  UIADD3 UR4, UP0, UPT, UR18, -0x1, URZ ;  /* 0xffffffff12047890 */ /* 0x001fe4000ff1e0ff */
[----:B------:R-:W-:-:S02]  /*07e0*/  IMAD.WIDE.U32 R8, R4, UR18, R8 ;  /* 0x0000001204087c25 */ /* 0x000fc4000f8e0008 */
[----:B------:R-:W-:Y:S02]  /*07f0*/  UIADD3.X UR5, UPT, UPT, UR19, -0x1, URZ, UP0, !UPT ;  /* 0xffffffff13057890 */ /* 0x000fe400087fe4ff */
[----:B------:R-:W-:Y:S01]  /*0800*/  IMAD R17, R4, UR19, R9 ;  /* 0x0000001304117c24 */ /* 0x000fe2000f8e0209 */
[----:B------:R-:W-:Y:S01]  /*0810*/  IADD3 R9, P0, PT, R10, R8, RZ ;  /* 0x000000080a097210 */ /* 0x000fe20007f1e0ff */
[----:B------:R-:W-:-:S04]  /*0820*/  IMAD.WIDE.U32 R6, R5, UR4, R6 ;  /* 0x0000000405067c25 */ /* 0x000fc8000f8e0006 */
[----:B------:R-:W-:Y:S01]  /*0830*/  IMAD R5, R5, UR5, RZ ;  /* 0x0000000505057c24 */ /* 0x000fe2000f8e02ff */
[----:B-1----:R-:W-:Y:S01]  /*0840*/  LEA R20, P1, R6, UR16, 0x3 ;  /* 0x0000001006147c11 */ /* 0x002fe2000f8218ff */
[----:B------:R-:W-:Y:S01]  /*0850*/  IMAD.X R0, R11, 0x1, R17, P0 ;  /* 0x000000010b007824 */ /* 0x000fe200000e0611 */
[----:B------:R-:W-:Y:S01]  /*0860*/  LEA R8, P0, R9, UR16, 0x3 ;  /* 0x0000001009087c11 */ /* 0x000fe2000f8018ff */
[----:B------:R-:W-:-:S03]  /*0870*/  IMAD.IADD R5, R7, 0x1, R5 ;  /* 0x0000000107057824 */ /* 0x000fc600078e0205 */
[----:B------:R-:W-:Y:S02]  /*0880*/  LEA.HI.X R9, R9, UR17, R0, 0x3, P0 ;  /* 0x0000001109097c11 */ /* 0x000fe400080f1c00 */
[----:B------:R-:W-:-:S04]  /*0890*/  LEA.HI.X R21, R6, UR17, R5, 0x3, P1 ;  /* 0x0000001106157c11 */ /* 0x000fc800088f1c05 */
[----:B------:R-:W2:Y:S04]  /*08a0*/  LDG.E.64 R8, desc[UR12][R8.64+-0x8] ;  /* 0xfffff80c08087981 */ /* 0x000ea8000c1e1b00 */
[----:B------:R-:W2:Y:S01]  /*08b0*/  LDG.E.64 R6, desc[UR12][R20.64+-0x8] ;  /* 0xfffff80c14067981 */ /* 0x000ea2000c1e1b00 */
[----:B------:R-:W0:Y:S01]  /*08c0*/  MUFU.RCP64H R17, UR9 ;  /* 0x0000000900117d08 */ /* 0x000e220008001800 */
[----:B------:R-:W-:Y:S02]  /*08d0*/  HFMA2 R16, -RZ, RZ, 0, 5.9604644775390625e-08 ;  /* 0x00000001ff107431 */ /* 0x000fe400000001ff */
[----:B------:R-:W-:Y:S02]  /*08e0*/  IMAD.U32 R18, RZ, RZ, UR8 ;  /* 0x00000008ff127e24 */ /* 0x000fe4000f8e00ff */
[----:B------:R-:W-:-:S06]  /*08f0*/  IMAD.U32 R19, RZ, RZ, UR9 ;  /* 0x00000009ff137e24 */ /* 0x000fcc000f8e00ff */
[----:B0-----:R-:W-:-:S08]  /*0900*/  DFMA R18, R16, -R18, 1 ;  /* 0x3ff000001012742b */ /* 0x001fd00000000812 */
[----:B------:R-:W-:-:S08]  /*0910*/  DFMA R18, R18, R18, R18 ;  /* 0x000000121212722b */ /* 0x000fd00000000012 */
[----:B------:R-:W-:Y:S01]  /*0920*/  DFMA R18, R16, R18, R16 ;  /* 0x000000121012722b */ /* 0x000fe20000000010 */
[----:B------:R-:W-:Y:S02]  /*0930*/  IMAD.U32 R16, RZ, RZ, UR8 ;  /* 0x00000008ff107e24 */ /* 0x000fe4000f8e00ff */
[----:B------:R-:W-:-:S06]  /*0940*/  IMAD.U32 R17, RZ, RZ, UR9 ;  /* 0x00000009ff117e24 */ /* 0x000fcc000f8e00ff */
[----:B------:R-:W-:-:S08]  /*0950*/  DFMA R16, R18, -R16, 1 ;  /* 0x3ff000001210742b */ /* 0x000fd00000000810 */
[----:B------:R-:W-:Y:S01]  /*0960*/  DFMA R16, R18, R16, R18 ;  /* 0x000000101210722b */ /* 0x000fe20000000012 */
[----:B------:R-:W-:Y:S01]  /*0970*/  BSSY.RECONVERGENT B1, `(.L_x_69) ;  /* 0x0000010000017945 */ /* 0x000fe20003800200 */
[----:B--2---:R-:W-:-:S08]  /*0980*/  DADD R20, R8, -R6 ;  /* 0x0000000008147229 */ /* 0x004fd00000000806 */
[----:B------:R-:W-:-:S08]  /*0990*/  DMUL R36, R20, R16 ;  /* 0x0000001014247228 */ /* 0x000fd00000000000 */
[----:B------:R-:W-:-:S08]  /*09a0*/  DFMA R6, R36, -UR8, R20 ;  /* 0x8000000824067c2b */ /* 0x000fd00008000014 */
[----:B------:R-:W-:Y:S01]  /*09b0*/  DFMA R36, R16, R6, R36 ;  /* 0x000000061024722b */ /* 0x000fe20000000024 */
[----:B------:R-:W-:-:S09]  /*09c0*/  FSETP.GEU.AND P1, PT, |R21|, 6.5827683646048100446e-37, PT ;  /* 0x036000001500780b */ /* 0x000fd20003f2e200 */
        /* <DEDUP_REMOVED lines=10> */
.L_x_70:
[----:B------:R-:W-:Y:S05]  /*0a70*/  BSYNC.RECONVERGENT B1 ;  /* 0x0000000000017941 */ /* 0x000fea0003800200 */
.L_x_69:
[----:B------:R-:W-:-:S08]  /*0a80*/  DADD R26, R36, R26 ;  /* 0x00000000241a7229 */ /* 0x000fd0000000001a */
[----:B------:R-:W-:-:S08]  /*0a90*/  DMUL R26, R26, R2 ;  /* 0x000000021a1a7228 */ /* 0x000fd00000000000 */
[----:B------:R-:W-:-:S07]  /*0aa0*/  DFMA R26, R28, R30, R26 ;  /* 0x0000001e1c1a722b */ /* 0x000fce000000001a */
[----:B------:R0:W-:Y:S04]  /*0ab0*/  STG.E.64 desc[UR12][R34.64], R26 ;  /* 0x0000001a22007986 */ /* 0x0001e8000c101b0c */
.L_x_65:
[----:B------:R-:W-:Y:S05]  /*0ac0*/  BSYNC.RECONVERGENT B0 ;  /* 0x0000000000007941 */ /* 0x000fea0003800200 */
.L_x_64:
[----:B------:R-:W1:Y:S01]  /*0ad0*/  LDCU.64 UR14, c[0x0][0x3c8] ;  /* 0x00007900ff0e77ac */ /* 0x000e620008000a00 */
[----:B------:R-:W-:Y:S01]  /*0ae0*/  BSSY.RECONVERGENT B0, `(.L_x_71) ;  /* 0x0000095000007945 */ /* 0x000fe20003800200 */
[----:B------:R-:W2:Y:S01]  /*0af0*/  LDCU.64 UR16, c[0x0][0x3d0] ;  /* 0x00007a00ff1077ac */ /* 0x000ea20008000a00 */
[----:B-1----:R-:W-:-:S04]  /*0b00*/  UIADD3 UR4, UP0, UPT, UR14, -0x1, URZ ;  /* 0xffffffff0e047890 */ /* 0x002fc8000ff1e0ff */
[----:B------:R-:W-:Y:S01]  /*0b10*/  UIADD3.X UR5, UPT, UPT, UR15, -0x1, URZ, UP0, !UPT ;  /* 0xffffffff0f057890 */ /* 0x000fe200087fe4ff */
[----:B--2---:R-:W-:Y:S02]  /*0b20*/  ISETP.GE.U32.AND P0, PT, R4, UR16, PT ;  /* 0x0000001004007c0c */ /* 0x004fe4000bf06070 */
[----:B------:R-:W-:Y:S02]  /*0b30*/  ISETP.GE.U32.AND P1, PT, R10, UR4, PT ;  /* 0x000000040a007c0c */ /* 0x000fe4000bf26070 */
[----:B------:R-:W-:Y:S01]  /*0b40*/  ISETP.GE.AND.EX P0, PT, RZ, UR17, PT, P0 ;  /* 0x00000011ff007c0c */ /* 0x000fe2000bf06300 */
[----:B------:R-:W-:-:S05]  /*0b50*/  IMAD.U32 R3, RZ, RZ, UR5 ;  /* 0x00000005ff037e24 */ /* 0x000fca000f8e00ff */
[----:B------:R-:W-:-:S04]  /*0b60*/  ISETP.LE.OR.EX P0, PT, R3, R11, P0, P1 ;  /* 0x0000000b0300720c */ /* 0x000fc80000703710 */
[----:B------:R-:W-:-:S04]  /*0b70*/  ISETP.LT.OR P0, PT, R10, 0x1, P0 ;  /* 0x000000010a00780c */ /* 0x000fc80000701670 */
[----:B------:R-:W-:-:S13]  /*0b80*/  ISETP.EQ.OR P0, PT, R4, RZ, P0 ;  /* 0x000000ff0400720c */ /* 0x000fda0000702670 */
[----:B------:R-:W-:Y:S05]  /*0b90*/  @P0 BRA `(.L_x_72) ;  /* 0x0000000800240947 */ /* 0x000fea0003800000 */
[----:B------:R-:W0:Y:S01]  /*0ba0*/  LDCU.64 UR4, c[0x0][0x398] ;  /* 0x00007300ff0477ac */ /* 0x000e220008000a00 */
[----:B------:R-:W-:Y:S01]  /*0bb0*/  MOV R2, R10 ;  /* 0x0000000a00027202 */ /* 0x000fe20000000f00 */
[----:B------:R-:W-:-:S04]  /*0bc0*/  IMAD.MOV.U32 R3, RZ, RZ, R11 ;  /* 0x000000ffff037224 */ /* 0x000fc800078e000b */
[----:B------:R-:W-:-:S04]  /*0bd0*/  IMAD.WIDE.U32 R2, R4, UR14, R2 ;  /* 0x0000000e04027c25 */ /* 0x000fc8000f8e0002 */
[----:B------:R-:W-:Y:S02]  /*0be0*/  IMAD R3, R4, UR15, R3 ;  /* 0x0000000f04037c24 */ /* 0x000fe4000f8e0203 */
[----:B------:R-:W-:-:S03]  /*0bf0*/  IMAD.SHL.U32 R31, R2, 0x8, RZ ;  /* 0x00000008021f7824 */ /* 0x000fc600078e00ff */
[----:B------:R-:W-:Y:S02]  /*0c00*/  SHF.L.U64.HI R30, R2, 0x3, R3 ;  /* 0x00000003021e7819 */ /* 0x000fe40000010203 */
[----:B0-----:R-:W-:-:S04]  /*0c10*/  IADD3 R26, P0, PT, R31, UR4, RZ ;  /* 0x000000041f1a7c10 */ /* 0x001fc8000ff1e0ff */
[----:B------:R-:W-:-:S05]  /*0c20*/  IADD3.X R27, PT, PT, R30, UR5, RZ, P0, !PT ;  /* 0x000000051e1b7c10 */ /* 0x000fca00087fe4ff */
[----:B------:R0:W5:Y:S02]  /*0c30*/  LDG.E.64 R28, desc[UR12][R26.64] ;  /* 0x0000000c1a1c7981 */ /* 0x000164000c1e1b00 */
[----:B-----5:R-:W1:Y:S01]  /*0c40*/  MUFU.RCP64H R3, R15 ;  /* 0x0000000f00037308 */ /* 0x020e620000001800 */
[----:B------:R-:W-:Y:S02]  /*0c50*/  IMAD.MOV.U32 R2, RZ, RZ, 0x1 ;  /* 0x00000001ff027424 */ /* 0x000fe400078e00ff */
[----:B------:R-:W-:-:S05]  /*0c60*/  IMAD.U32 R0, RZ, RZ, UR11 ;  /* 0x0000000bff007e24 */ /* 0x000fca000f8e00ff */
[----:B------:R-:W-:Y:S01]  /*0c70*/  FSETP.GEU.AND P1, PT, |R0|, 6.5827683646048100446e-37, PT ;  /* 0x036000000000780b */ /* 0x000fe20003f2e200 */
[----:B-1----:R-:W-:-:S08]  /*0c80*/  DFMA R6, -R14, R2, 1 ;  /* 0x3ff000000e06742b */ /* 0x002fd00000000102 */
[----:B------:R-:W-:-:S08]  /*0c90*/  DFMA R6, R6, R6, R6 ;  /* 0x000000060606722b */ /* 0x000fd00000000006 */
[----:B------:R-:W-:-:S08]  /*0ca0*/  DFMA R6, R2, R6, R2 ;  /* 0x000000060206722b */ /* 0x000fd00000000002 */
[----:B------:R-:W-:-:S08]  /*0cb0*/  DFMA R2, -R14, R6, 1 ;  /* 0x3ff000000e02742b */ /* 0x000fd00000000106 */
[----:B------:R-:W-:-:S08]  /*0cc0*/  DFMA R2, R6, R2, R6 ;  /* 0x000000020602722b */ /* 0x000fd00000000006 */
[----:B------:R-:W-:-:S08]  /*0cd0*/  DMUL R6, R2, UR10 ;  /* 0x0000000a02067c28 */ /* 0x000fd00008000000 */
[----:B------:R-:W-:-:S08]  /*0ce0*/  DFMA R8, -R14, R6, UR10 ;  /* 0x0000000a0e087e2b */ /* 0x000fd00008000106 */
[----:B------:R-:W-:-:S10]  /*0cf0*/  DFMA R2, R2, R8, R6 ;  /* 0x000000080202722b */ /* 0x000fd40000000006 */
[----:B------:R-:W-:-:S05]  /*0d00*/  FFMA R5, RZ, R15, R3 ;  /* 0x0000000fff057223 */ /* 0x000fca0000000003 */
[----:B------:R-:W-:-:S13]  /*0d10*/  FSETP.GT.AND P0, PT, |R5|, 1.469367938527859385e-39, PT ;  /* 0x001000000500780b */ /* 0x000fda0003f04200 */
[----:B0-----:R-:W-:Y:S05]  /*0d20*/  @P0 BRA P1, `(.L_x_73) ;  /* 0x00000000002c0947 */ /* 0x001fea0000800000 */
[----:B------:R-:W-:Y:S01]  /*0d30*/  IMAD.U32 R3, RZ, RZ, UR11 ;  /* 0x0000000bff037e24 */ /* 0x000fe2000f8e00ff */
[----:B------:R-:W-:Y:S01]  /*0d40*/  MOV R18, R14 ;  /* 0x0000000e00127202 */ /* 0x000fe20000000f00 */
[----:B------:R-:W-:Y:S01]  /*0d50*/  IMAD.U32 R21, RZ, RZ, UR11 ;  /* 0x0000000bff157e24 */ /* 0x000fe2000f8e00ff */
[----:B------:R-:W-:Y:S01]  /*0d60*/  MOV R0, 0xdc0 ;  /* 0x00000dc000007802 */ /* 0x000fe20000000f00 */
[----:B------:R-:W-:Y:S02]  /*0d70*/  IMAD.U32 R20, RZ, RZ, UR10 ;  /* 0x0000000aff147e24 */ /* 0x000fe4000f8e00ff */
[----:B------:R-:W-:Y:S02]  /*0d80*/  IMAD.U32 R2, RZ, RZ, UR10 ;  /* 0x0000000aff027e24 */ /* 0x000fe4000f8e00ff */
[----:B------:R-:W-:Y:S02]  /*0d90*/  IMAD.MOV.U32 R19, RZ, RZ, R15 ;  /* 0x000000ffff137224 */ /* 0x000fe400078e000f */
[----:B------:R-:W-:-:S07]  /*0da0*/  IMAD.MOV.U32 R21, RZ, RZ, R3 ;  /* 0x000000ffff157224 */ /* 0x000fce00078e0003 */
[----:B------:R-:W-:Y:S05]  /*0db0*/  CALL.REL.NOINC `($__internal_4_$__cuda_sm20_div_rn_f64_full) ;  /* 0x0000000800107944 */ /* 0x000fea0003c00000 */
[----:B------:R-:W-:Y:S02]  /*0dc0*/  IMAD.MOV.U32 R2, RZ, RZ, R36 ;  /* 0x000000ffff027224 */ /* 0x000fe400078e0024 */
[----:B------:R-:W-:-:S07]  /*0dd0*/  IMAD.MOV.U32 R3, RZ, RZ, R37 ;  /* 0x000000ffff037224 */ /* 0x000fce00078e0025 */
.L_x_73:
[----:B------:R-:W0:Y:S01]  /*0de0*/  LDCU.64 UR18, c[0x0][0x3c8] ;  /* 0x00007900ff1277ac */ /* 0x000e220008000a00 */
[----:B------:R-:W-:Y:S02]  /*0df0*/  VIADD R14, R4, 0xffffffff ;  /* 0xffffffff040e7836 */ /* 0x000fe40000000000 */
[----:B------:R-:W-:Y:S01]  /*0e00*/  IMAD.MOV.U32 R6, RZ, RZ, R10 ;  /* 0x000000ffff067224 */ /* 0x000fe200078e000a */
[----:B------:R-:W1:Y:S01]  /*0e10*/  LDCU.64 UR16, c[0x0][0x3a0] ;  /* 0x00007400ff1077ac */ /* 0x000e620008000a00 */
[----:B------:R-:W-:Y:S01]  /*0e20*/  IMAD.MOV.U32 R7, RZ, RZ, R11 ;  /* 0x000000ffff077224 */ /* 0x000fe200078e000b */
[----:B------:R-:W2:Y:S01]  /*0e30*/  LDCU.64 UR4, c[0x0][0x3b0] ;  /* 0x00007600ff0477ac */ /* 0x000ea20008000a00 */
[----:B0-----:R-:W-:-:S04]  /*0e40*/  IMAD.WIDE.U32 R6, R14, UR18, R6 ;  /* 0x000000120e067c25 */ /* 0x001fc8000f8e0006 */
[----:B------:R-:W-:Y:S01]  /*0e50*/  IMAD R5, R14, UR19, R7 ;  /* 0x000000130e057c24 */ /* 0x000fe2000f8e0207 */
[----:B-1----:R-:W-:Y:S01]  /*0e60*/  IADD3 R20, P1, PT, R31, UR16, RZ ;  /* 0x000000101f147c10 */ /* 0x002fe2000ff3e0ff */
[----:B------:R-:W-:-:S03]  /*0e70*/  IMAD.SHL.U32 R8, R6, 0x8, RZ ;  /* 0x0000000806087824 */ /* 0x000fc600078e00ff */
[----:B------:R-:W-:Y:S02]  /*0e80*/  SHF.L.U64.HI R0, R6, 0x3, R5 ;  /* 0x0000000306007819 */ /* 0x000fe40000010205 */
[----:B------:R-:W-:Y:S02]  /*0e90*/  IADD3 R18, P0, PT, R8, UR16, RZ ;  /* 0x0000001008127c10 */ /* 0x000fe4000ff1e0ff */
[----:B------:R-:W-:Y:S02]  /*0ea0*/  IADD3.X R21, PT, PT, R30, UR17, RZ, P1, !PT ;  /* 0x000000111e157c10 */ /* 0x000fe40008ffe4ff */
[----:B------:R-:W-:Y:S02]  /*0eb0*/  IADD3.X R19, PT, PT, R0, UR17, RZ, P0, !PT ;  /* 0x0000001100137c10 */ /* 0x000fe400087fe4ff */
[----:B--2---:R-:W-:Y:S01]  /*0ec0*/  IADD3 R16, P0, PT, R31, UR4, RZ ;  /* 0x000000041f107c10 */ /* 0x004fe2000ff1e0ff */
[----:B------:R-:W2:Y:S04]  /*0ed0*/  LDG.E.64 R6, desc[UR12][R20.64] ;  /* 0x0000000c14067981 */ /* 0x000ea8000c1e1b00 */
[----:B------:R-:W2:Y:S01]  /*0ee0*/  LDG.E.64 R18, desc[UR12][R18.64] ;  /* 0x0000000c12127981 */ /* 0x000ea2000c1e1b00 */
[----:B------:R-:W-:-:S02]  /*0ef0*/  IADD3.X R17, PT, PT, R30, UR5, RZ, P0, !PT ;  /* 0x000000051e117c10 */ /* 0x000fc400087fe4ff */
[----:B------:R-:W-:-:S04]  /*0f00*/  IADD3 R8, P0, PT, R8, UR4, RZ ;  /* 0x0000000408087c10 */ /* 0x000fc8000ff1e0ff */
[----:B------:R-:W3:Y:S01]  /*0f10*/  LDG.E.64 R16, desc[UR12][R16.64] ;  /* 0x0000000c10107981 */ /* 0x000ee2000c1e1b00 */
[----:B------:R-:W-:-:S06]  /*0f20*/  IADD3.X R9, PT, PT, R0, UR5, RZ, P0, !PT ;  /* 0x0000000500097c10 */ /* 0x000fcc00087fe4ff */
[----:B------:R-:W4:Y:S01]  /*0f30*/  LDG.E.64 R8, desc[UR12][R8.64] ;  /* 0x0000000c08087981 */ /* 0x000f22000c1e1b00 */
[----:B------:R-:W0:Y:S01]  /*0f40*/  MUFU.RCP64H R23, UR9 ;  /* 0x0000000900177d08 */ /* 0x000e220008001800 */
[----:B------:R-:W-:Y:S01]  /*0f50*/  MOV R24, UR8 ;  /* 0x0000000800187c02 */ /* 0x000fe20008000f00 */
[----:B------:R-:W-:Y:S01]  /*0f60*/  IMAD.U32 R25, RZ, RZ, UR9 ;  /* 0x00000009ff197e24 */ /* 0x000fe2000f8e00ff */
[----:B------:R-:W-:Y:S01]  /*0f70*/  BSSY.RECONVERGENT B1, `(.L_x_74) ;  /* 0x000001c000017945 */ /* 0x000fe20003800200 */
[----:B------:R-:W-:-:S06]  /*0f80*/  IMAD.MOV.U32 R22, RZ, RZ, 0x1 ;  /* 0x00000001ff167424 */ /* 0x000fcc00078e00ff */
        /* <DEDUP_REMOVED lines=20> */
[----:B------:R-:W-:Y:S01]  /*10d0*/  IMAD.U32 R18, RZ, RZ, UR8 ;  /* 0x00000008ff127e24 */ /* 0x000fe2000f8e00ff */
[----:B------:R-:W-:Y:S01]  /*10e0*/  MOV R19, R7 ;  /* 0x0000000700137202 */ /* 0x000fe20000000f00 */
[----:B------:R-:W-:-:S07]  /*10f0*/  IMAD.U32 R6, RZ, RZ, UR8 ;  /* 0x00000008ff067e24 */ /* 0x000fce000f8e00ff */
[----:B------:R-:W-:Y:S05]  /*1100*/  CALL.REL.NOINC `($__internal_4_$__cuda_sm20_div_rn_f64_full) ;  /* 0x00000004003c7944 */ /* 0x000fea0003c00000 */
[----:B------:R-:W-:Y:S02]  /*1110*/  IMAD.MOV.U32 R30, RZ, RZ, R36 ;  /* 0x000000ffff1e7224 */ /* 0x000fe400078e0024 */
[----:B------:R-:W-:-:S07]  /*1120*/  IMAD.MOV.U32 R31, RZ, RZ, R37 ;  /* 0x000000ffff1f7224 */ /* 0x000fce00078e0025 */
.L_x_75:
[----:B------:R-:W-:Y:S05]  /*1130*/  BSYNC.RECONVERGENT B1 ;  /* 0x0000000000017941 */ /* 0x000fea0003800200 */
.L_x_74:
[----:B------:R-:W0:Y:S01]  /*1140*/  LDCU.64 UR4, c[0x0][0x3c8] ;  /* 0x00007900ff0477ac */ /* 0x000e220008000a00 */
[----:B------:R-:W-:Y:S01]  /*1150*/  IADD3 R6, P0, PT, RZ, -R14, RZ ;  /* 0x8000000eff067210 */ /* 0x000fe20007f1e0ff */
[----:B------:R-:W1:Y:S04]  /*1160*/  LDCU.64 UR16, c[0x0][0x3b8] ;  /* 0x00007700ff1077ac */ /* 0x000e680008000a00 */
[----:B------:R-:W-:Y:S02]  /*1170*/  IMAD.X R7, RZ, RZ, -0x1, P0 ;  /* 0xffffffffff077424 */ /* 0x000fe400000e06ff */
[----:B0-----:R-:W-:-:S04]  /*1180*/  IMAD.WIDE.U32 R6, R14, UR4, R6 ;  /* 0x000000040e067c25 */ /* 0x001fc8000f8e0006 */
[----:B------:R-:W-:Y:S01]  /*1190*/  IMAD R5, R14, UR5, R7 ;  /* 0x000000050e057c24 */ /* 0x000fe2000f8e0207 */
[----:B------:R-:W-:-:S05]  /*11a0*/  IADD3 R7, P0, PT, R10, R6, RZ ;  /* 0x000000060a077210 */ /* 0x000fca0007f1e0ff */
[----:B------:R-:W-:Y:S01]  /*11b0*/  IMAD.X R0, R11, 0x1, R5, P0 ;  /* 0x000000010b007824 */ /* 0x000fe200000e0605 */
[----:B-1----:R-:W-:-:S04]  /*11c0*/  LEA R6, P0, R7, UR16, 0x3 ;  /* 0x0000001007067c11 */ /* 0x002fc8000f8018ff */
[----:B------:R-:W-:-:S05]  /*11d0*/  LEA.HI.X R7, R7, UR17, R0, 0x3, P0 ;  /* 0x0000001107077c11 */ /* 0x000fca00080f1c00 */
[----:B------:R-:W2:Y:S04]  /*11e0*/  LDG.E.64 R8, desc[UR12][R6.64] ;  /* 0x0000000c06087981 */ /* 0x000ea8000c1e1b00 */
[----:B------:R-:W2:Y:S01]  /*11f0*/  LDG.E.64 R14, desc[UR12][R6.64+-0x8] ;  /* 0xfffff80c060e7981 */ /* 0x000ea2000c1e1b00 */
[----:B------:R-:W0:Y:S01]  /*1200*/  MUFU.RCP64H R17, UR7 ;  /* 0x0000000700117d08 */ /* 0x000e220008001800 */
[----:B------:R-:W-:Y:S01]  /*1210*/  IMAD.U32 R18, RZ, RZ, UR6 ;  /* 0x00000006ff127e24 */ /* 0x000fe2000f8e00ff */
[----:B------:R-:W-:Y:S01]  /*1220*/  BSSY.RECONVERGENT B1, `(.L_x_76) ;  /* 0x000001c000017945 */ /* 0x000fe20003800200 */
[----:B------:R-:W-:Y:S02]  /*1230*/  IMAD.U32 R19, RZ, RZ, UR7 ;  /* 0x00000007ff137e24 */ /* 0x000fe4000f8e00ff */
[----:B------:R-:W-:-:S06]  /*1240*/  IMAD.MOV.U32 R16, RZ, RZ, 0x1 ;  /* 0x00000001ff107424 */ /* 0x000fcc00078e00ff */
[----:B0-----:R-:W-:-:S08]  /*1250*/  DFMA R18, R16, -R18, 1 ;  /* 0x3ff000001012742b */ /* 0x001fd00000000812 */
[----:B------:R-:W-:-:S08]  /*1260*/  DFMA R18, R18, R18, R18 ;  /* 0x000000121212722b */ /* 0x000fd00000000012 */
[----:B------:R-:W-:Y:S01]  /*1270*/  DFMA R18, R16, R18, R16 ;  /* 0x000000121012722b */ /* 0x000fe20000000010 */
[----:B------:R-:W-:Y:S01]  /*1280*/  IMAD.U32 R16, RZ, RZ, UR6 ;  /* 0x00000006ff107e24 */ /* 0x000fe2000f8e00ff */
[----:B------:R-:W-:-:S06]  /*1290*/  MOV R17, UR7 ;  /* 0x0000000700117c02 */ /* 0x000fcc0008000f00 */
[----:B------:R-:W-:-:S08]  /*12a0*/  DFMA R16, R18, -R16, 1 ;  /* 0x3ff000001210742b */ /* 0x000fd00000000810 */
[----:B------:R-:W-:Y:S02]  /*12b0*/  DFMA R16, R18, R16, R18 ;  /* 0x000000101210722b */ /* 0x000fe40000000012 */
[----:B--2---:R-:W-:-:S08]  /*12c0*/  DADD R20, R8, -R14 ;  /* 0x0000000008147229 */ /* 0x004fd0000000080e */
[----:B------:R-:W-:Y:S02]  /*12d0*/  DMUL R36, R16, R20 ;  /* 0x0000001410247228 */ /* 0x000fe40000000000 */
[----:B------:R-:W-:-:S06]  /*12e0*/  FSETP.GEU.AND P1, PT, |R21|, 6.5827683646048100446e-37, PT ;  /* 0x036000001500780b */ /* 0x000fcc0003f2e200 */
[----:B------:R-:W-:-:S08]  /*12f0*/  DFMA R6, R36, -UR6, R20 ;  /* 0x8000000624067c2b */ /* 0x000fd00008000014 */
[----:B------:R-:W-:Y:S01]  /*1300*/  DFMA R36, R16, R6, R36 ;  /* 0x000000061024722b */ /* 0x000fe20000000024 */
[----:B------:R-:W-:Y:S02]  /*1310*/  IMAD.U32 R6, RZ, RZ, UR10 ;  /* 0x0000000aff067e24 */ /* 0x000fe4000f8e00ff */
[----:B------:R-:W-:-:S07]  /*1320*/  IMAD.U32 R7, RZ, RZ, UR11 ;  /* 0x0000000bff077e24 */ /* 0x000fce000f8e00ff */
[----:B------:R-:W-:Y:S01]  /*1330*/  FFMA R0, RZ, UR7, R37 ;  /* 0x00000007ff007c23 */ /* 0x000fe20008000025 */
[----:B------:R-:W-:-:S04]  /*1340*/  DFMA R12, R12, -R6, 1 ;  /* 0x3ff000000c0c742b */ /* 0x000fc80000000806 */
        /* <DEDUP_REMOVED lines=9> */
.L_x_77:
[----:B------:R-:W-:Y:S05]  /*13e0*/  BSYNC.RECONVERGENT B1 ;  /* 0x0000000000017941 */ /* 0x000fea0003800200 */
.L_x_76:
[----:B------:R-:W-:-:S08]  /*13f0*/  DADD R30, R36, R30 ;  /* 0x00000000241e7229 */ /* 0x000fd0000000001e */
[----:B------:R-:W-:-:S08]  /*1400*/  DMUL R30, R30, R2 ;  /* 0x000000021e1e7228 */ /* 0x000fd00000000000 */
[----:B------:R-:W-:-:S07]  /*1410*/  DFMA R12, R28, R12, R30 ;  /* 0x0000000c1c0c722b */ /* 0x000fce000000001e */
[----:B------:R1:W-:Y:S04]  /*1420*/  STG.E.64 desc[UR12][R26.64], R12 ;  /* 0x0000000c1a007986 */ /* 0x0003e8000c101b0c */
.L_x_72:
[----:B------:R-:W-:Y:S05]  /*1430*/  BSYNC.RECONVERGENT B0 ;  /* 0x0000000000007941 */ /* 0x000fea0003800200 */
.L_x_71:
[----:B------:R-:W2:Y:S01]  /*1440*/  LDCU.64 UR4, c[0x0][0x3c8] ;  /* 0x00007900ff0477ac */ /* 0x000ea20008000a00 */
[----:B------:R-:W3:Y:S01]  /*1450*/  LDCU.128 UR16, c[0x0][0x380] ;  /* 0x00007000ff1077ac */ /* 0x000ee20008000c00 */
[----:B------:R-:W4:Y:S01]  /*1460*/  LDCU.128 UR20, c[0x0][0x390] ;  /* 0x00007200ff1477ac */ /* 0x000f220008000c00 */
[----:B--2---:R-:W-:-:S04]  /*1470*/  IMAD.WIDE.U32 R10, R4, UR4, R10 ;  /* 0x00000004040a7c25 */ /* 0x004fc8000f8e000a */
[C---:B------:R-:W-:Y:S01]  /*1480*/  IMAD R9, R4.reuse, UR5, R11 ;  /* 0x0000000504097c24 */ /* 0x040fe2000f8e020b */
[----:B------:R-:W-:-:S04]  /*1490*/  IADD3 R0, P0, PT, R4, R10, RZ ;  /* 0x0000000a04007210 */ /* 0x000fc80007f1e0ff */
[----:B------:R-:W-:Y:S01]  /*14a0*/  SHF.L.U32 R6, R0, 0x3, RZ ;  /* 0x0000000300067819 */ /* 0x000fe200000006ff */
[----:B------:R-:W-:-:S03]  /*14b0*/  IMAD.X R3, RZ, RZ, R9, P0 ;  /* 0x000000ffff037224 */ /* 0x000fc600000e0609 */
[----:B---3--:R-:W-:Y:S02]  /*14c0*/  IADD3 R2, P0, PT, R6, UR16, RZ ;  /* 0x0000001006027c10 */ /* 0x008fe4000ff1e0ff */
[----:B------:R-:W-:Y:S02]  /*14d0*/  SHF.L.U64.HI R0, R0, 0x3, R3 ;  /* 0x0000000300007819 */ /* 0x000fe40000010203 */
[----:B----4-:R-:W-:Y:S02]  /*14e0*/  IADD3 R6, P1, PT, R6, UR20, RZ ;  /* 0x0000001406067c10 */ /* 0x010fe4000ff3e0ff */
[C---:B------:R-:W-:Y:S02]  /*14f0*/  IADD3.X R3, PT, PT, R0.reuse, UR17, RZ, P0, !PT ;  /* 0x0000001100037c10 */ /* 0x040fe400087fe4ff */
[----:B------:R-:W-:-:S03]  /*1500*/  IADD3.X R7, PT, PT, R0, UR21, RZ, P1, !PT ;  /* 0x0000001500077c10 */ /* 0x000fc60008ffe4ff */
[----:B------:R-:W2:Y:S04]  /*1510*/  LDG.E.64 R4, desc[UR12][R2.64] ;  /* 0x0000000c02047981 */ /* 0x000ea8000c1e1b00 */
[----:B------:R-:W2:Y:S01]  /*1520*/  LDG.E.64 R6, desc[UR12][R6.64] ;  /* 0x0000000c06067981 */ /* 0x000ea2000c1e1b00 */
[C---:B------:R-:W-:Y:S01]  /*1530*/  IMAD.SHL.U32 R0, R10.reuse, 0x8, RZ ;  /* 0x000000080a007824 */ /* 0x040fe200078e00ff */
[----:B------:R-:W-:-:S04]  /*1540*/  SHF.L.U64.HI R11, R10, 0x3, R9 ;  /* 0x000000030a0b7819 */ /* 0x000fc80000010209 */
[C---:B------:R-:W-:Y:S02]  /*1550*/  IADD3 R8, P0, PT, R0.reuse, UR18, RZ ;  /* 0x0000001200087c10 */ /* 0x040fe4000ff1e0ff */
[----:B------:R-:W-:Y:S02]  /*1560*/  IADD3 R10, P1, PT, R0, UR22, RZ ;  /* 0x00000016000a7c10 */ /* 0x000fe4000ff3e0ff */
[C---:B------:R-:W-:Y:S02]  /*1570*/  IADD3.X R9, PT, PT, R11.reuse, UR19, RZ, P0, !PT ;  /* 0x000000130b097c10 */ /* 0x040fe400087fe4ff */
[----:B------:R-:W-:Y:S01]  /*1580*/  IADD3.X R11, PT, PT, R11, UR23, RZ, P1, !PT ;  /* 0x000000170b0b7c10 */ /* 0x000fe20008ffe4ff */
[----:B--2---:R-:W-:-:S07]  /*1590*/  DFMA R4, R6, UR10, R4 ;  /* 0x0000000a06047c2b */ /* 0x004fce0008000004 */
[----:B------:R-:W-:Y:S04]  /*15a0*/  STG.E.64 desc[UR12][R2.64], R4 ;  /* 0x0000000402007986 */ /* 0x000fe8000c101b0c */
[----:B------:R-:W2:Y:S04]  /*15b0*/  LDG.E.64 R10, desc[UR12][R10.64] ;  /* 0x0000000c0a0a7981 */ /* 0x000ea8000c1e1b00 */
[----:B------:R-:W2:Y:S02]  /*15c0*/  LDG.E.64 R6, desc[UR12][R8.64] ;  /* 0x0000000c08067981 */ /* 0x000ea4000c1e1b00 */
[----:B--2---:R-:W-:-:S07]  /*15d0*/  DFMA R6, R10, UR10, R6 ;  /* 0x0000000a0a067c2b */ /* 0x004fce0008000006 */
[----:B------:R-:W-:Y:S01]  /*15e0*/  STG.E.64 desc[UR12][R8.64], R6 ;  /* 0x0000000608007986 */ /* 0x000fe2000c101b0c */
[----:B------:R-:W-:Y:S05]  /*15f0*/  EXIT ;  /* 0x000000000000794d */ /* 0x000fea0003800000 */
        .weak           $__internal_4_$__cuda_sm20_div_rn_f64_full
        .type           $__internal_4_$__cuda_sm20_div_rn_f64_full,@function
        .size           $__internal_4_$__cuda_sm20_div_rn_f64_full,(.L_x_88 - $__internal_4_$__cuda_sm20_div_rn_f64_full)
$__internal_4_$__cuda_sm20_div_rn_f64_full:
        /* <DEDUP_REMOVED lines=34> */
[----:B------:R-:W-:Y:S01]  /*1820*/  DFMA R24, R36, -R16, R22 ;  /* 0x800000102418722b */ /* 0x000fe20000000016 */
[----:B------:R-:W-:-:S04]  /*1830*/  IADD3 R9, PT, PT, R8, -0x1, RZ ;  /* 0xffffffff08097810 */ /* 0x000fc80007ffe0ff */
[----:B------:R-:W-:-:S03]  /*1840*/  ISETP.GT.U32.OR P0, PT, R9, 0x7feffffe, P0 ;  /* 0x7feffffe0900780c */ /* 0x000fc60000704470 */
[----:B------:R-:W-:-:S10]  /*1850*/  DFMA R24, R38, R24, R36 ;  /* 0x000000182618722b */ /* 0x000fd40000000024 */
[----:B------:R-:W-:Y:S05]  /*1860*/  @P0 BRA `(.L_x_79) ;  /* 0x0000000000700947 */ /* 0x000fea0003800000 */
[----:B------:R-:W-:-:S04]  /*1870*/  LOP3.LUT R8, R19, 0x7ff00000, RZ, 0xc0, !PT ;  /* 0x7ff0000013087812 */ /* 0x000fc800078ec0ff */
[CC--:B------:R-:W-:Y:S02]  /*1880*/  VIADDMNMX R7, R5.reuse, -R8.reuse, 0xb9600000, !PT ;  /* 0xb960000005077446 */ /* 0x0c0fe40007800908 */
[----:B------:R-:W-:Y:S01]  /*1890*/  ISETP.GE.U32.AND P0, PT, R5, R8, PT ;  /* 0x000000080500720c */ /* 0x000fe20003f06070 */
[----:B------:R-:W-:Y:S01]  /*18a0*/  IMAD.MOV.U32 R8, RZ, RZ, RZ ;  /* 0x000000ffff087224 */ /* 0x000fe200078e00ff */
[----:B------:R-:W-:Y:S02]  /*18b0*/  VIMNMX R7, PT, PT, R7, 0x46a00000, PT ;  /* 0x46a0000007077848 */ /* 0x000fe40003fe0100 */
        /* <DEDUP_REMOVED lines=20> */
[----:B------:R-:W-:-:S03]  /*1a00*/  FSEL R37, R18, R37, !P0 ;  /* 0x0000002512257208 */ /* 0x000fc60004000000 */
[----:B------:R-:W-:Y:S01]  /*1a10*/  IMAD.MOV.U32 R36, RZ, RZ, R6 ;  /* 0x000000ffff247224 */ /* 0x000fe200078e0006 */
[----:B------:R-:W-:Y:S06]  /*1a20*/  BRA `(.L_x_80) ;  /* 0x0000000000547947 */ /* 0x000fec0003800000 */
.L_x_79:
[----:B------:R-:W-:-:S14]  /*1a30*/  DSETP.NAN.AND P0, PT, R20, R20, PT ;  /* 0x000000141400722a */ /* 0x000fdc0003f08000 */
[----:B------:R-:W-:Y:S05]  /*1a40*/  @P0 BRA `(.L_x_81) ;  /* 0x0000000000440947 */ /* 0x000fea0003800000 */
[----:B------:R-:W-:-:S14]  /*1a50*/  DSETP.NAN.AND P0, PT, R18, R18, PT ;  /* 0x000000121200722a */ /* 0x000fdc0003f08000 */
[----:B------:R-:W-:Y:S05]  /*1a60*/  @P0 BRA `(.L_x_82) ;  /* 0x0000000000300947 */ /* 0x000fea0003800000 */
[----:B------:R-:W-:Y:S01]  /*1a70*/  ISETP.NE.AND P0, PT, R7, R8, PT ;  /* 0x000000080700720c */ /* 0x000fe20003f05270 */
[----:B------:R-:W-:Y:S01]  /*1a80*/  IMAD.MOV.U32 R36, RZ, RZ, 0x0 ;  /* 0x00000000ff247424 */ /* 0x000fe200078e00ff */
[----:B------:R-:W-:-:S11]  /*1a90*/  MOV R37, 0xfff80000 ;  /* 0xfff8000000257802 */ /* 0x000fd60000000f00 */
        /* <DEDUP_REMOVED lines=9> */
.L_x_82:
[----:B------:R-:W-:Y:S01]  /*1b30*/  LOP3.LUT R37, R19, 0x80000, RZ, 0xfc, !PT ;  /* 0x0008000013257812 */ /* 0x000fe200078efcff */
[----:B------:R-:W-:Y:S01]  /*1b40*/  IMAD.MOV.U32 R36, RZ, RZ, R18 ;  /* 0x000000ffff247224 */ /* 0x000fe200078e0012 */
[----:B------:R-:W-:Y:S06]  /*1b50*/  BRA `(.L_x_80) ;  /* 0x0000000000087947 */ /* 0x000fec0003800000 */
.L_x_81:
[----:B------:R-:W-:Y:S01]  /*1b60*/  LOP3.LUT R37, R21, 0x80000, RZ, 0xfc, !PT ;  /* 0x0008000015257812 */ /* 0x000fe200078efcff */
[----:B------:R-:W-:-:S07]  /*1b70*/  IMAD.MOV.U32 R36, RZ, RZ, R20 ;  /* 0x000000ffff247224 */ /* 0x000fce00078e0014 */
.L_x_80:
[----:B------:R-:W-:Y:S05]  /*1b80*/  BSYNC.RECONVERGENT B2 ;  /* 0x0000000000027941 */ /* 0x000fea0003800200 */
.L_x_78:
[----:B------:R-:W-:Y:S02]  /*1b90*/  IMAD.MOV.U32 R6, RZ, RZ, R0 ;  /* 0x000000ffff067224 */ /* 0x000fe400078e0000 */
[----:B------:R-:W-:-:S04]  /*1ba0*/  IMAD.MOV.U32 R7, RZ, RZ, 0x0 ;  /* 0x00000000ff077424 */ /* 0x000fc800078e00ff */
[----:B------:R-:W-:Y:S05]  /*1bb0*/  RET.REL.NODEC R6 `(_Z11ComputeDispPdS_S_S_PKdS1_S1_S1_S1_ll) ;  /* 0xffffffe406107950 */ /* 0x000fea0003c3ffff */
.L_x_83:
        /* <DEDUP_REMOVED lines=12> */
.L_x_88:


//--------------------- .nv.shared.reserved.0     --------------------------
	.section	.nv.shared.reserved.0,"aw",@nobits
	.weak		__nv_reservedSMEM_offset_0_alias
	.size		__nv_reservedSMEM_offset_0_alias, 0, 64
	.other		__nv_reservedSMEM_offset_0_alias,@"STO_CUDA_RESERVED_SHARED STV_DEFAULT"
__nv_reservedSMEM_offset_0_alias:
	.zero		0
	.zero		64


//--------------------- .nv.constant0._Z13ComputeStressPKdS0_S0_S0_S0_PdS1_S1_S1_S0_ll --------------------------
	.section	.nv.constant0._Z13ComputeStressPKdS0_S0_S0_S0_PdS1_S1_S1_S0_ll,"a",@progbits
	.sectionflags	@""
	.align	4
.nv.constant0._Z13ComputeStressPKdS0_S0_S0_S0_PdS1_S1_S1_S0_ll:
	.zero		992


//--------------------- .nv.constant0._Z12ComputePlastPdS_S_S_S_S_S_S_lld --------------------------
	.section	.nv.constant0._Z12ComputePlastPdS_S_S_S_S_S_S_lld,"a",@progbits
	.sectionflags	@""
	.align	4
.nv.constant0._Z12ComputePlastPdS_S_S_S_S_S_S_lld:
	.zero		984


//--------------------- .nv.constant0._Z11ComputeLoadPdS_dddddill --------------------------
	.section	.nv.constant0._Z11ComputeLoadPdS_dddddill,"a",@progbits
	.sectionflags	@""
	.align	4
.nv.constant0._Z11ComputeLoadPdS_dddddill:
	.zero		976


//--------------------- .nv.constant0._Z18ComputeBordTauxyAvPdll --------------------------
	.section	.nv.constant0._Z18ComputeBordTauxyAvPdll,"a",@progbits
	.sectionflags	@""
	.align	4
.nv.constant0._Z18ComputeBordTauxyAvPdll:
	.zero		920


//--------------------- .nv.constant0._Z14ComputeTauxyAvPdPKdll --------------------------
	.section	.nv.constant0._Z14ComputeTauxyAvPdPKdll,"a",@progbits
	.sectionflags	@""
	.align	4
.nv.constant0._Z14ComputeTauxyAvPdPKdll:
	.zero		928


//--------------------- .nv.constant0._Z11ComputeDispPdS_S_S_PKdS1_S1_S1_S1_ll --------------------------
	.section	.nv.constant0._Z11ComputeDispPdS_S_S_PKdS1_S1_S1_S1_ll,"a",@progbits
	.sectionflags	@""
	.align	4
.nv.constant0._Z11ComputeDispPdS_S_S_PKdS1_S1_S1_S1_ll:
	.zero		984


//--------------------- SYMBOLS --------------------------

	.type		.nv.reservedSmem.offset0,@object
	.size		.nv.reservedSmem.offset0,0x4
